// auto-generated by cutlass_sweep.gemm — config: {"arch": "sm_100", "cluster_m": 1, "cluster_n": 1, "dtype": "bf16", "dtype_b": "bf16", "layout": "nt", "stages": 0, "tile_k": 256, "tile_m": 64, "tile_n": 80}
#include "cutlass/cutlass.h"
#include "cutlass/gemm/collective/collective_builder.hpp"
#include "cutlass/gemm/device/gemm_universal_adapter.h"
#include "cutlass/gemm/kernel/gemm_universal.hpp"
#include "cutlass/epilogue/collective/collective_builder.hpp"

using ElemA = cutlass::bfloat16_t;
using ElemB = cutlass::bfloat16_t;
using ElemCD = cutlass::bfloat16_t;
using Acc  = float;
using TileShape    = cute::Shape<cute::_64, cute::_80, cute::_256>;
using ClusterShape = cute::Shape<cute::_1, cute::_1, cute::_1>;

using CollectiveEpilogue = typename cutlass::epilogue::collective::CollectiveBuilder<
    cutlass::arch::Sm100, cutlass::arch::OpClassTensorOp,
    TileShape, ClusterShape,
    cutlass::epilogue::collective::EpilogueTileAuto,
    Acc, Acc,
    ElemCD, cutlass::layout::RowMajor, 128 / cutlass::sizeof_bits<ElemCD>::value,
    ElemCD, cutlass::layout::RowMajor, 128 / cutlass::sizeof_bits<ElemCD>::value,
    cutlass::epilogue::collective::EpilogueScheduleAuto
  >::CollectiveOp;

using CollectiveMainloop = typename cutlass::gemm::collective::CollectiveBuilder<
    cutlass::arch::Sm100, cutlass::arch::OpClassTensorOp,
    ElemA, cutlass::layout::RowMajor, 128 / cutlass::sizeof_bits<ElemA>::value,
    ElemB, cutlass::layout::ColumnMajor, 128 / cutlass::sizeof_bits<ElemB>::value,
    Acc,
    TileShape, ClusterShape,
    cutlass::gemm::collective::StageCountAutoCarveout<static_cast<int>(sizeof(typename CollectiveEpilogue::SharedStorage))>,
    cutlass::gemm::collective::KernelScheduleAuto
  >::CollectiveOp;

using GemmKernel = cutlass::gemm::kernel::GemmUniversal<
    cute::Shape<int,int,int,int>,
    CollectiveMainloop,
    CollectiveEpilogue
>;
using Gemm = cutlass::gemm::device::GemmUniversalAdapter<GemmKernel>;

// Force the device kernel symbol into the cubin without needing a host main.
auto* _anchor = &cutlass::device_kernel<GemmKernel>;


// ===== COMPILED SASS (sm_100a) =====

	.target	sm_100a

	.elftype	@"ET_EXEC"


//--------------------- .note.nv.tkinfo           --------------------------
	.section	.note.nv.tkinfo,"",@"SHT_NOTE"
	.sectionflags	@"SHF_NOTE_NV_TKINFO"
	.tkinfo
        /*0018*/ 	.word	0x00000002
        /*0030*/ 	.string	""
        /*0030*/ 	.string	"ptxas"
        /*0030*/ 	.string	"Cuda compilation tools, release 13.0, V13.0.88"
        /*0030*/ 	.string	"Build cuda_13.0.r13.0/compiler.36424714_0"
        /*0030*/ 	.string	"-arch sm_100a -m 64 "



//--------------------- .note.nv.cuinfo           --------------------------
	.section	.note.nv.cuinfo,"",@"SHT_NOTE"
	.sectionflags	@"SHF_NOTE_NV_CUINFO"
        /*0018*/ 	.short	0x0002
        /*001a*/ 	.short	0x0064
        /*001c*/ 	.short	0x0082
	.zero		2


//--------------------- .nv.info                  --------------------------
	.section	.nv.info,"",@"SHT_CUDA_INFO"
	.align	4


	//----- nvinfo : EIATTR_REGCOUNT
	.align		4
        /*0000*/ 	.byte	0x04, 0x2f
        /*0002*/ 	.short	(.L_19 - .L_18)
	.align		4
.L_18:
        /*0004*/ 	.word	index@(_ZN7cutlass13device_kernelINS_4gemm6kernel13GemmUniversalIN4cute5tupleIJiiiiEEENS1_10collective13CollectiveMmaINS1_35MainloopSm100TmaUmmaWarpSpecializedILi2ELi2ELi4ENS5_IJNS4_1CILi1EEESB_SB_EEEEENS5_IJNSA_ILi64EEENSA_ILi80EEENSA_ILi256EEEEEENS_10bfloat16_tENS5_IJlSB_lEEESI_SJ_NS4_8TiledMMAINS4_8MMA_AtomIJNS4_20SM100_MMA_F16BF16_SSISI_SI_fLi64ELi80ELNS4_4UMMA5MajorE0ELSO_0ELNSN_7ScaleInE0ELSP_0EEEEEENS4_6LayoutISC_NS5_IJNSA_ILi0EEEST_ST_EEEEENS5_IJNS4_10UnderscoreESW_SW_EEEEENS4_13SM90_TMA_LOADENS4_14ComposedLayoutINS4_7SwizzleILi3ELi4ELi3EEENS4_18smem_ptr_flag_bitsILi16EEENSS_INS5_IJNSA_ILi8EEESE_EEENS5_IJSE_SB_EEEEEEEvNS4_8identityESZ_S19_vS1A_EENS_8epilogue10collective18CollectiveEpilogueINS1C_23Sm100TmaWarpSpecializedILi2ELi1ELi40ELb1ELb0EEEJSH_NS5_IJNSS_ISE_SB_EENSS_ISF_SB_EEEEESI_SJ_SI_SJ_NS1C_6fusion15FusionCallbacksIS1G_NS1K_17LinearCombinationISI_fSI_fLNS_15FloatRoundStyleE2EEESH_S1J_JEEENS4_5SM1004TMEM4LOAD26SM100_TMEM_LOAD_16dp256b2xESZ_NS10_INS11_ILi1ELi4ELi3EEES14_NSS_INS5_IJS15_NSA_ILi16EEEEEENS5_IJS1V_SB_EEEEEEENS4_17SM75_U32x4_LDSM_NENS4_14SM90_TMA_STOREES1Z_NS4_17SM90_U32x4_STSM_NENS4_39AutoVectorizingCopyWithAssumedAlignmentILi128EEEEEEvvEEEEvNT_6ParamsE)
        /*0008*/ 	.word	0x0000007f


	//----- nvinfo : EIATTR_FRAME_SIZE
	.align		4
.L_19:
        /*000c*/ 	.byte	0x04, 0x11
        /*000e*/ 	.short	(.L_21 - .L_20)
	.align		4
.L_20:
        /*0010*/ 	.word	index@($__internal_2_$__cuda_sm10x_tcgen05_guardrail_trap_unallocated_columns_being_dealloced)
        /*0014*/ 	.word	0x00000000


	//----- nvinfo : EIATTR_FRAME_SIZE
	.align		4
.L_21:
        /*0018*/ 	.byte	0x04, 0x11
        /*001a*/ 	.short	(.L_23 - .L_22)
	.align		4
.L_22:
        /*001c*/ 	.word	index@($__internal_1_$__cuda_sm10x_tcgen05_guardrail_trap_phase_invalid_during_alloc)
        /*0020*/ 	.word	0x00000000


	//----- nvinfo : EIATTR_FRAME_SIZE
	.align		4
.L_23:
        /*0024*/ 	.byte	0x04, 0x11
        /*0026*/ 	.short	(.L_25 - .L_24)
	.align		4
.L_24:
        /*0028*/ 	.word	index@($__internal_0_$__cuda_sm10x_tcgen05_guardrail_trap_col_being_dealloced_not_returned_by_alloc)
        /*002c*/ 	.word	0x00000000


	//----- nvinfo : EIATTR_FRAME_SIZE
	.align		4
.L_25:
        /*0030*/ 	.byte	0x04, 0x11
        /*0032*/ 	.short	(.L_27 - .L_26)
	.align		4
.L_26:
        /*0034*/ 	.word	index@(_ZN7cutlass13device_kernelINS_4gemm6kernel13GemmUniversalIN4cute5tupleIJiiiiEEENS1_10collective13CollectiveMmaINS1_35MainloopSm100TmaUmmaWarpSpecializedILi2ELi2ELi4ENS5_IJNS4_1CILi1EEESB_SB_EEEEENS5_IJNSA_ILi64EEENSA_ILi80EEENSA_ILi256EEEEEENS_10bfloat16_tENS5_IJlSB_lEEESI_SJ_NS4_8TiledMMAINS4_8MMA_AtomIJNS4_20SM100_MMA_F16BF16_SSISI_SI_fLi64ELi80ELNS4_4UMMA5MajorE0ELSO_0ELNSN_7ScaleInE0ELSP_0EEEEEENS4_6LayoutISC_NS5_IJNSA_ILi0EEEST_ST_EEEEENS5_IJNS4_10UnderscoreESW_SW_EEEEENS4_13SM90_TMA_LOADENS4_14ComposedLayoutINS4_7SwizzleILi3ELi4ELi3EEENS4_18smem_ptr_flag_bitsILi16EEENSS_INS5_IJNSA_ILi8EEESE_EEENS5_IJSE_SB_EEEEEEEvNS4_8identityESZ_S19_vS1A_EENS_8epilogue10collective18CollectiveEpilogueINS1C_23Sm100TmaWarpSpecializedILi2ELi1ELi40ELb1ELb0EEEJSH_NS5_IJNSS_ISE_SB_EENSS_ISF_SB_EEEEESI_SJ_SI_SJ_NS1C_6fusion15FusionCallbacksIS1G_NS1K_17LinearCombinationISI_fSI_fLNS_15FloatRoundStyleE2EEESH_S1J_JEEENS4_5SM1004TMEM4LOAD26SM100_TMEM_LOAD_16dp256b2xESZ_NS10_INS11_ILi1ELi4ELi3EEES14_NSS_INS5_IJS15_NSA_ILi16EEEEEENS5_IJS1V_SB_EEEEEEENS4_17SM75_U32x4_LDSM_NENS4_14SM90_TMA_STOREES1Z_NS4_17SM90_U32x4_STSM_NENS4_39AutoVectorizingCopyWithAssumedAlignmentILi128EEEEEEvvEEEEvNT_6ParamsE)
        /*0038*/ 	.word	0x00000000


	//----- nvinfo : EIATTR_MIN_STACK_SIZE
	.align		4
.L_27:
        /*003c*/ 	.byte	0x04, 0x12
        /*003e*/ 	.short	(.L_29 - .L_28)
	.align		4
.L_28:
        /*0040*/ 	.word	index@(_ZN7cutlass13device_kernelINS_4gemm6kernel13GemmUniversalIN4cute5tupleIJiiiiEEENS1_10collective13CollectiveMmaINS1_35MainloopSm100TmaUmmaWarpSpecializedILi2ELi2ELi4ENS5_IJNS4_1CILi1EEESB_SB_EEEEENS5_IJNSA_ILi64EEENSA_ILi80EEENSA_ILi256EEEEEENS_10bfloat16_tENS5_IJlSB_lEEESI_SJ_NS4_8TiledMMAINS4_8MMA_AtomIJNS4_20SM100_MMA_F16BF16_SSISI_SI_fLi64ELi80ELNS4_4UMMA5MajorE0ELSO_0ELNSN_7ScaleInE0ELSP_0EEEEEENS4_6LayoutISC_NS5_IJNSA_ILi0EEEST_ST_EEEEENS5_IJNS4_10UnderscoreESW_SW_EEEEENS4_13SM90_TMA_LOADENS4_14ComposedLayoutINS4_7SwizzleILi3ELi4ELi3EEENS4_18smem_ptr_flag_bitsILi16EEENSS_INS5_IJNSA_ILi8EEESE_EEENS5_IJSE_SB_EEEEEEEvNS4_8identityESZ_S19_vS1A_EENS_8epilogue10collective18CollectiveEpilogueINS1C_23Sm100TmaWarpSpecializedILi2ELi1ELi40ELb1ELb0EEEJSH_NS5_IJNSS_ISE_SB_EENSS_ISF_SB_EEEEESI_SJ_SI_SJ_NS1C_6fusion15FusionCallbacksIS1G_NS1K_17LinearCombinationISI_fSI_fLNS_15FloatRoundStyleE2EEESH_S1J_JEEENS4_5SM1004TMEM4LOAD26SM100_TMEM_LOAD_16dp256b2xESZ_NS10_INS11_ILi1ELi4ELi3EEES14_NSS_INS5_IJS15_NSA_ILi16EEEEEENS5_IJS1V_SB_EEEEEEENS4_17SM75_U32x4_LDSM_NENS4_14SM90_TMA_STOREES1Z_NS4_17SM90_U32x4_STSM_NENS4_39AutoVectorizingCopyWithAssumedAlignmentILi128EEEEEEvvEEEEvNT_6ParamsE)
        /*0044*/ 	.word	0x00000000
.L_29:


//--------------------- .nv.compat                --------------------------
	.section	.nv.compat,"",@"SHT_CUDA_COMPAT_INFO"
	.align	4
        /*0000*/ 	.byte	0x02, 0x09, 0x01, 0x00, 0x02, 0x02, 0x02, 0x00, 0x02, 0x05, 0x05, 0x00, 0x03, 0x07, 0x01, 0x01
        /*0010*/ 	.byte	0x02, 0x03, 0x01, 0x00, 0x02, 0x06, 0x01, 0x00, 0x04, 0x0b, 0x08, 0x00, 0x09, 0x00, 0x00, 0x00
        /*0020*/ 	.byte	0x00, 0x00, 0x00, 0x00


//--------------------- .nv.info._ZN7cutlass13device_kernelINS_4gemm6kernel13GemmUniversalIN4cute5tupleIJiiiiEEENS1_10collective13CollectiveMmaINS1_35MainloopSm100TmaUmmaWarpSpecializedILi2ELi2ELi4ENS5_IJNS4_1CILi1EEESB_SB_EEEEENS5_IJNSA_ILi64EEENSA_ILi80EEENSA_ILi256EEEEEENS_10bfloat16_tENS5_IJlSB_lEEESI_SJ_NS4_8TiledMMAINS4_8MMA_AtomIJNS4_20SM100_MMA_F16BF16_SSISI_SI_fLi64ELi80ELNS4_4UMMA5MajorE0ELSO_0ELNSN_7ScaleInE0ELSP_0EEEEEENS4_6LayoutISC_NS5_IJNSA_ILi0EEEST_ST_EEEEENS5_IJNS4_10UnderscoreESW_SW_EEEEENS4_13SM90_TMA_LOADENS4_14ComposedLayoutINS4_7SwizzleILi3ELi4ELi3EEENS4_18smem_ptr_flag_bitsILi16EEENSS_INS5_IJNSA_ILi8EEESE_EEENS5_IJSE_SB_EEEEEEEvNS4_8identityESZ_S19_vS1A_EENS_8epilogue10collective18CollectiveEpilogueINS1C_23Sm100TmaWarpSpecializedILi2ELi1ELi40ELb1ELb0EEEJSH_NS5_IJNSS_ISE_SB_EENSS_ISF_SB_EEEEESI_SJ_SI_SJ_NS1C_6fusion15FusionCallbacksIS1G_NS1K_17LinearCombinationISI_fSI_fLNS_15FloatRoundStyleE2EEESH_S1J_JEEENS4_5SM1004TMEM4LOAD26SM100_TMEM_LOAD_16dp256b2xESZ_NS10_INS11_ILi1ELi4ELi3EEES14_NSS_INS5_IJS15_NSA_ILi16EEEEEENS5_IJS1V_SB_EEEEEEENS4_17SM75_U32x4_LDSM_NENS4_14SM90_TMA_STOREES1Z_NS4_17SM90_U32x4_STSM_NENS4_39AutoVectorizingCopyWithAssumedAlignmentILi128EEEEEEvvEEEEvNT_6ParamsE --------------------------
	.section	.nv.info._ZN7cutlass13device_kernelINS_4gemm6kernel13GemmUniversalIN4cute5tupleIJiiiiEEENS1_10collective13CollectiveMmaINS1_35MainloopSm100TmaUmmaWarpSpecializedILi2ELi2ELi4ENS5_IJNS4_1CILi1EEESB_SB_EEEEENS5_IJNSA_ILi64EEENSA_ILi80EEENSA_ILi256EEEEEENS_10bfloat16_tENS5_IJlSB_lEEESI_SJ_NS4_8TiledMMAINS4_8MMA_AtomIJNS4_20SM100_MMA_F16BF16_SSISI_SI_fLi64ELi80ELNS4_4UMMA5MajorE0ELSO_0ELNSN_7ScaleInE0ELSP_0EEEEEENS4_6LayoutISC_NS5_IJNSA_ILi0EEEST_ST_EEEEENS5_IJNS4_10UnderscoreESW_SW_EEEEENS4_13SM90_TMA_LOADENS4_14ComposedLayoutINS4_7SwizzleILi3ELi4ELi3EEENS4_18smem_ptr_flag_bitsILi16EEENSS_INS5_IJNSA_ILi8EEESE_EEENS5_IJSE_SB_EEEEEEEvNS4_8identityESZ_S19_vS1A_EENS_8epilogue10collective18CollectiveEpilogueINS1C_23Sm100TmaWarpSpecializedILi2ELi1ELi40ELb1ELb0EEEJSH_NS5_IJNSS_ISE_SB_EENSS_ISF_SB_EEEEESI_SJ_SI_SJ_NS1C_6fusion15FusionCallbacksIS1G_NS1K_17LinearCombinationISI_fSI_fLNS_15FloatRoundStyleE2EEESH_S1J_JEEENS4_5SM1004TMEM4LOAD26SM100_TMEM_LOAD_16dp256b2xESZ_NS10_INS11_ILi1ELi4ELi3EEES14_NSS_INS5_IJS15_NSA_ILi16EEEEEENS5_IJS1V_SB_EEEEEEENS4_17SM75_U32x4_LDSM_NENS4_14SM90_TMA_STOREES1Z_NS4_17SM90_U32x4_STSM_NENS4_39AutoVectorizingCopyWithAssumedAlignmentILi128EEEEEEvvEEEEvNT_6ParamsE,"",@"SHT_CUDA_INFO"
	.sectionflags	@""
	.align	4


	//----- nvinfo : EIATTR_CUDA_API_VERSION
	.align		4
        /*0000*/ 	.byte	0x04, 0x37
        /*0002*/ 	.short	(.L_31 - .L_30)
.L_30:
        /*0004*/ 	.word	0x00000082


	//----- nvinfo : EIATTR_KPARAM_INFO
	.align		4
.L_31:
        /*0008*/ 	.byte	0x04, 0x17
        /*000a*/ 	.short	(.L_33 - .L_32)
.L_32:
        /*000c*/ 	.word	0x00000000
        /*0010*/ 	.short	0x0000
        /*0012*/ 	.short	0x0000
        /*0014*/ 	.byte	0x00, 0xf0, 0x01, 0x20


	//----- nvinfo : EIATTR_AT_ENTRY_FRAGMENTS
	.align		4
.L_33:
        /*0018*/ 	.byte	0x04, 0x4f
        /*001a*/ 	.short	(.L_35 - .L_34)


	//   ....[0]....
.L_34:
        /*001c*/ 	.word	0x00000006


	//----- nvinfo : EIATTR_RESERVED_SMEM_USED
	.align		4
.L_35:
        /*0020*/ 	.byte	0x01, 0x41
	.zero		2


	//----- nvinfo : EIATTR_SPARSE_MMA_MASK
	.align		4
        /*0024*/ 	.byte	0x03, 0x50
        /*0026*/ 	.short	0x0000


	//----- nvinfo : EIATTR_TCGEN05_1CTA_USED
	.align		4
        /*0028*/ 	.byte	0x01, 0x51
	.zero		2


	//----- nvinfo : EIATTR_MAXREG_COUNT
	.align		4
        /*002c*/ 	.byte	0x03, 0x1b
        /*002e*/ 	.short	0x00ff


	//----- nvinfo : EIATTR_NUM_BARRIERS
	.align		4
        /*0030*/ 	.byte	0x02, 0x4c
        /*0032*/ 	.byte	0x07
	.zero		1


	//----- nvinfo : EIATTR_EXTERNS
	.align		4
        /*0034*/ 	.byte	0x04, 0x0f
        /*0036*/ 	.short	(.L_37 - .L_36)


	//   ....[0]....
	.align		4
.L_36:
        /*0038*/ 	.word	index@(__assertfail)


	//----- nvinfo : EIATTR_MERCURY_ISA_VERSION
	.align		4
.L_37:
        /*003c*/ 	.byte	0x03, 0x5f
        /*003e*/ 	.short	0x0101


	//----- nvinfo : EIATTR_INT_WARP_WIDE_INSTR_OFFSETS
	.align		4
        /*0040*/ 	.byte	0x04, 0x31
        /*0042*/ 	.short	(.L_39 - .L_38)


	//   ....[0]....
.L_38:
        /*0044*/ 	.word	0x00002160


	//   ....[1]....
        /*0048*/ 	.word	0x00003f50


	//   ....[2]....
        /*004c*/ 	.word	0x00003f80


	//   ....[3]....
        /*0050*/ 	.word	0x00003fa0


	//   ....[4]....
        /*0054*/ 	.word	0x00004a30


	//   ....[5]....
        /*0058*/ 	.word	0x00004a40


	//   ....[6]....
        /*005c*/ 	.word	0x00004a70


	//   ....[7]....
        /*0060*/ 	.word	0x00004aa0


	//   ....[8]....
        /*0064*/ 	.word	0x00004c50


	//   ....[9]....
        /*0068*/ 	.word	0x00004c80


	//----- nvinfo : EIATTR_COOP_GROUP_MASK_REGIDS
	.align		4
.L_39:
        /*006c*/ 	.byte	0x04, 0x29
        /*006e*/ 	.short	(.L_41 - .L_40)


	//   ....[0]....
.L_40:
        /*0070*/ 	.word	0xffffffff


	//   ....[1]....
        /*0074*/ 	.word	0xffffffff


	//   ....[2]....
        /*0078*/ 	.word	0xffffffff


	//   ....[3]....
        /*007c*/ 	.word	0xffffffff


	//   ....[4]....
        /*0080*/ 	.word	0xffffffff


	//   ....[5]....
        /*0084*/ 	.word	0xffffffff


	//   ....[6]....
        /*0088*/ 	.word	0xffffffff


	//   ....[7]....
        /*008c*/ 	.word	0xffffffff


	//   ....[8]....
        /*0090*/ 	.word	0xffffffff


	//   ....[9]....
        /*0094*/ 	.word	0xffffffff


	//   ....[10]....
        /*0098*/ 	.word	0xffffffff


	//   ....[11]....
        /*009c*/ 	.word	0xffffffff


	//   ....[12]....
        /*00a0*/ 	.word	0xffffffff


	//----- nvinfo : EIATTR_COOP_GROUP_INSTR_OFFSETS
	.align		4
.L_41:
        /*00a4*/ 	.byte	0x04, 0x28
        /*00a6*/ 	.short	(.L_43 - .L_42)


	//   ....[0]....
.L_42:
        /*00a8*/ 	.word	0x00000090


	//   ....[1]....
        /*00ac*/ 	.word	0x000004d0


	//   ....[2]....
        /*00b0*/ 	.word	0x00000600


	//   ....[3]....
        /*00b4*/ 	.word	0x00000760


	//   ....[4]....
        /*00b8*/ 	.word	0x00000860


	//   ....[5]....
        /*00bc*/ 	.word	0x000009d0


	//   ....[6]....
        /*00c0*/ 	.word	0x00000b70


	//   ....[7]....
        /*00c4*/ 	.word	0x00002040


	//   ....[8]....
        /*00c8*/ 	.word	0x00002d00


	//   ....[9]....
        /*00cc*/ 	.word	0x00002f10


	//   ....[10]....
        /*00d0*/ 	.word	0x00002f40


	//   ....[11]....
        /*00d4*/ 	.word	0x00003e20


	//   ....[12]....
        /*00d8*/ 	.word	0x00004060


	//----- nvinfo : EIATTR_VRC_CTA_INIT_COUNT
	.align		4
.L_43:
        /*00dc*/ 	.byte	0x02, 0x4a
        /*00de*/ 	.byte	0x80
	.zero		1


	//----- nvinfo : EIATTR_SYSCALL_OFFSETS
	.align		4
        /*00e0*/ 	.byte	0x04, 0x46
        /*00e2*/ 	.short	(.L_45 - .L_44)


	//   ....[0]....
.L_44:
        /*00e4*/ 	.word	0x00005770


	//   ....[1]....
        /*00e8*/ 	.word	0x00005860


	//   ....[2]....
        /*00ec*/ 	.word	0x00006060


	//   ....[3]....
        /*00f0*/ 	.word	0x000061d0


	//   ....[4]....
        /*00f4*/ 	.word	0x00006340


	//   ....[5]....
        /*00f8*/ 	.word	0x000064b0


	//   ....[6]....
        /*00fc*/ 	.word	0x00006620


	//----- nvinfo : EIATTR_MBARRIER_INSTR_OFFSETS
	.align		4
.L_45:
        /*0100*/ 	.byte	0x04, 0x39
        /*0102*/ 	.short	(.L_47 - .L_46)


	//   ....[0]....
.L_46:
        /*0104*/ 	.word	0x000005b0
        /*0108*/ 	.word	0x000000ff
        /*010c*/ 	.word	0x00000000
        /*0110*/ 	.short	0x0100
        /*0112*/ 	.byte	0x04
	.zero		1


	//   ....[1]....
        /*0114*/ 	.word	0x000005c0
        /*0118*/ 	.word	0x000000ff
        /*011c*/ 	.word	0x00000010
        /*0120*/ 	.short	0x0100
        /*0122*/ 	.byte	0x04
	.zero		1


	//   ....[2]....
        /*0124*/ 	.word	0x000005d0
        /*0128*/ 	.word	0x000000ff
        /*012c*/ 	.word	0x00000008
        /*0130*/ 	.short	0x0100
        /*0132*/ 	.byte	0x04
	.zero		1


	//   ....[3]....
        /*0134*/ 	.word	0x000005e0
        /*0138*/ 	.word	0x000000ff
        /*013c*/ 	.word	0x00000018
        /*0140*/ 	.short	0x0100
        /*0142*/ 	.byte	0x04
	.zero		1


	//   ....[4]....
        /*0144*/ 	.word	0x00000710
        /*0148*/ 	.word	0x000000ff
        /*014c*/ 	.word	0x00000020
        /*0150*/ 	.short	0x0100
        /*0152*/ 	.byte	0x04
	.zero		1


	//   ....[5]....
        /*0154*/ 	.word	0x00000720
        /*0158*/ 	.word	0x000000ff
        /*015c*/ 	.word	0x00000030
        /*0160*/ 	.short	0x0100
        /*0162*/ 	.byte	0x04
	.zero		1


	//   ....[6]....
        /*0164*/ 	.word	0x00000730
        /*0168*/ 	.word	0x000000ff
        /*016c*/ 	.word	0x00000028
        /*0170*/ 	.short	0x0100
        /*0172*/ 	.byte	0x04
	.zero		1


	//   ....[7]....
        /*0174*/ 	.word	0x00000740
        /*0178*/ 	.word	0x000000ff
        /*017c*/ 	.word	0x00000038
        /*0180*/ 	.short	0x0100
        /*0182*/ 	.byte	0x04
	.zero		1


	//   ....[8]....
        /*0184*/ 	.word	0x00000830
        /*0188*/ 	.word	0x000000ff
        /*018c*/ 	.word	0x00000040
        /*0190*/ 	.short	0x0100
        /*0192*/ 	.byte	0x06
	.zero		1


	//   ....[9]....
        /*0194*/ 	.word	0x00000840
        /*0198*/ 	.word	0x000000ff
        /*019c*/ 	.word	0x00000048
        /*01a0*/ 	.short	0x0100
        /*01a2*/ 	.byte	0x06
	.zero		1


	//   ....[10]....
        /*01a4*/ 	.word	0x00000980
        /*01a8*/ 	.word	0x000000ff
        /*01ac*/ 	.word	0x00000050
        /*01b0*/ 	.short	0x0100
        /*01b2*/ 	.byte	0x06
	.zero		1


	//   ....[11]....
        /*01b4*/ 	.word	0x00000990
        /*01b8*/ 	.word	0x000000ff
        /*01bc*/ 	.word	0x00000060
        /*01c0*/ 	.short	0x0100
        /*01c2*/ 	.byte	0x06
	.zero		1


	//   ....[12]....
        /*01c4*/ 	.word	0x000009a0
        /*01c8*/ 	.word	0x000000ff
        /*01cc*/ 	.word	0x00000058
        /*01d0*/ 	.short	0x0100
        /*01d2*/ 	.byte	0x06
	.zero		1


	//   ....[13]....
        /*01d4*/ 	.word	0x000009b0
        /*01d8*/ 	.word	0x000000ff
        /*01dc*/ 	.word	0x00000068
        /*01e0*/ 	.short	0x0100
        /*01e2*/ 	.byte	0x06
	.zero		1


	//   ....[14]....
        /*01e4*/ 	.word	0x00000ae0
        /*01e8*/ 	.word	0x000000ff
        /*01ec*/ 	.word	0x00000070
        /*01f0*/ 	.short	0x0100
        /*01f2*/ 	.byte	0x04
	.zero		1


	//   ....[15]....
        /*01f4*/ 	.word	0x00000af0
        /*01f8*/ 	.word	0x000000ff
        /*01fc*/ 	.word	0x00000090
        /*0200*/ 	.short	0x0100
        /*0202*/ 	.byte	0x04
	.zero		1


	//   ....[16]....
        /*0204*/ 	.word	0x00000b00
        /*0208*/ 	.word	0x000000ff
        /*020c*/ 	.word	0x00000078
        /*0210*/ 	.short	0x0100
        /*0212*/ 	.byte	0x04
	.zero		1


	//   ....[17]....
        /*0214*/ 	.word	0x00000b10
        /*0218*/ 	.word	0x000000ff
        /*021c*/ 	.word	0x00000098
        /*0220*/ 	.short	0x0100
        /*0222*/ 	.byte	0x04
	.zero		1


	//   ....[18]....
        /*0224*/ 	.word	0x00000b20
        /*0228*/ 	.word	0x000000ff
        /*022c*/ 	.word	0x00000080
        /*0230*/ 	.short	0x0100
        /*0232*/ 	.byte	0x04
	.zero		1


	//   ....[19]....
        /*0234*/ 	.word	0x00000b30
        /*0238*/ 	.word	0x000000ff
        /*023c*/ 	.word	0x000000a0
        /*0240*/ 	.short	0x0100
        /*0242*/ 	.byte	0x04
	.zero		1


	//   ....[20]....
        /*0244*/ 	.word	0x00000b40
        /*0248*/ 	.word	0x000000ff
        /*024c*/ 	.word	0x00000088
        /*0250*/ 	.short	0x0100
        /*0252*/ 	.byte	0x04
	.zero		1


	//   ....[21]....
        /*0254*/ 	.word	0x00000b50
        /*0258*/ 	.word	0x000000ff
        /*025c*/ 	.word	0x000000a8
        /*0260*/ 	.short	0x0100
        /*0262*/ 	.byte	0x04
	.zero		1


	//   ....[22]....
        /*0264*/ 	.word	0x00000c40
        /*0268*/ 	.word	0x000000ff
        /*026c*/ 	.word	0x000000b0
        /*0270*/ 	.short	0x0100
        /*0272*/ 	.byte	0x04
	.zero		1


	//   ....[23]....
        /*0274*/ 	.word	0x00000c50
        /*0278*/ 	.word	0x000000ff
        /*027c*/ 	.word	0x000000c0
        /*0280*/ 	.short	0x0100
        /*0282*/ 	.byte	0x04
	.zero		1


	//   ....[24]....
        /*0284*/ 	.word	0x00000c60
        /*0288*/ 	.word	0x000000ff
        /*028c*/ 	.word	0x000000b8
        /*0290*/ 	.short	0x0100
        /*0292*/ 	.byte	0x04
	.zero		1


	//   ....[25]....
        /*0294*/ 	.word	0x00000c70
        /*0298*/ 	.word	0x000000ff
        /*029c*/ 	.word	0x000000c8
        /*02a0*/ 	.short	0x0100
        /*02a2*/ 	.byte	0x04
	.zero		1


	//   ....[26]....
        /*02a4*/ 	.word	0x00001540
        /*02a8*/ 	.word	0x00000002
        /*02ac*/ 	.word	0x000000c0
        /*02b0*/ 	.short	0x010a
        /*02b2*/ 	.byte	0xff
	.zero		1


	//   ....[27]....
        /*02b4*/ 	.word	0x00001570
        /*02b8*/ 	.word	0x00000002
        /*02bc*/ 	.word	0x000000b0
        /*02c0*/ 	.short	0x0101
        /*02c2*/ 	.byte	0xff
	.zero		1


	//   ....[28]....
        /*02c4*/ 	.word	0x00001640
        /*02c8*/ 	.word	0x000000ff
        /*02cc*/ 	.word	0x00000010
        /*02d0*/ 	.short	0x010a
        /*02d2*/ 	.byte	0x05
	.zero		1


	//   ....[29]....
        /*02d4*/ 	.word	0x000016e0
        /*02d8*/ 	.word	0x000000ff
        /*02dc*/ 	.word	0x00000010
        /*02e0*/ 	.short	0x010a
        /*02e2*/ 	.byte	0x39
	.zero		1


	//   ....[30]....
        /*02e4*/ 	.word	0x00001840
        /*02e8*/ 	.word	0x000000ff
        /*02ec*/ 	.word	0x00000010
        /*02f0*/ 	.short	0x010a
        /*02f2*/ 	.byte	0x06
	.zero		1


	//   ....[31]....
        /*02f4*/ 	.word	0x00001b50
        /*02f8*/ 	.word	0x000000ff
        /*02fc*/ 	.word	0x00000048
        /*0300*/ 	.short	0x0101
        /*0302*/ 	.byte	0x04
	.zero		1


	//   ....[32]....
        /*0304*/ 	.word	0x00001b70
        /*0308*/ 	.word	0x000000ff
        /*030c*/ 	.word	0x00000010
        /*0310*/ 	.short	0x010a
        /*0312*/ 	.byte	0x05
	.zero		1


	//   ....[33]....
        /*0314*/ 	.word	0x00001bf0
        /*0318*/ 	.word	0x000000ff
        /*031c*/ 	.word	0x00000010
        /*0320*/ 	.short	0x010a
        /*0322*/ 	.byte	0x39
	.zero		1


	//   ....[34]....
        /*0324*/ 	.word	0x00001d50
        /*0328*/ 	.word	0x000000ff
        /*032c*/ 	.word	0x00000010
        /*0330*/ 	.short	0x010a
        /*0332*/ 	.byte	0x06
	.zero		1


	//   ....[35]....
        /*0334*/ 	.word	0x00002070
        /*0338*/ 	.word	0x00000002
        /*033c*/ 	.word	0x00000050
        /*0340*/ 	.short	0x010a
        /*0342*/ 	.byte	0xff
	.zero		1


	//   ....[36]....
        /*0344*/ 	.word	0x00002130
        /*0348*/ 	.word	0x00000002
        /*034c*/ 	.word	0x00000000
        /*0350*/ 	.short	0x0101
        /*0352*/ 	.byte	0xff
	.zero		1


	//   ....[37]....
        /*0354*/ 	.word	0x00002690
        /*0358*/ 	.word	0x000000ff
        /*035c*/ 	.word	0x00000000
        /*0360*/ 	.short	0x010a
        /*0362*/ 	.byte	0x04
	.zero		1


	//   ....[38]....
        /*0364*/ 	.word	0x00002730
        /*0368*/ 	.word	0x00000000
        /*036c*/ 	.word	0x00000000
        /*0370*/ 	.short	0x010a
        /*0372*/ 	.byte	0xff
	.zero		1


	//   ....[39]....
        /*0374*/ 	.word	0x00002850
        /*0378*/ 	.word	0x00000000
        /*037c*/ 	.word	0x000000b0
        /*0380*/ 	.short	0x010a
        /*0382*/ 	.byte	0xff
	.zero		1


	//   ....[40]....
        /*0384*/ 	.word	0x000028c0
        /*0388*/ 	.word	0x00000000
        /*038c*/ 	.word	0x00000000
        /*0390*/ 	.short	0x0101
        /*0392*/ 	.byte	0xff
	.zero		1


	//   ....[41]....
        /*0394*/ 	.word	0x000028e0
        /*0398*/ 	.word	0x000000ff
        /*039c*/ 	.word	0x00000060
        /*03a0*/ 	.short	0x010a
        /*03a2*/ 	.byte	0x04
	.zero		1


	//   ....[42]....
        /*03a4*/ 	.word	0x00002a00
        /*03a8*/ 	.word	0x00000000
        /*03ac*/ 	.word	0x00000050
        /*03b0*/ 	.short	0x010a
        /*03b2*/ 	.byte	0xff
	.zero		1


	//   ....[43]....
        /*03b4*/ 	.word	0x00002b00
        /*03b8*/ 	.word	0x00000000
        /*03bc*/ 	.word	0x00000000
        /*03c0*/ 	.short	0x0101
        /*03c2*/ 	.byte	0xff
	.zero		1


	//   ....[44]....
        /*03c4*/ 	.word	0x00002b90
        /*03c8*/ 	.word	0x000000ff
        /*03cc*/ 	.word	0x00000060
        /*03d0*/ 	.short	0x0106
        /*03d2*/ 	.byte	0x04
	.zero		1


	//   ....[45]....
        /*03d4*/ 	.word	0x00002bb0
        /*03d8*/ 	.word	0x000000ff
        /*03dc*/ 	.word	0x00000060
        /*03e0*/ 	.short	0x010a
        /*03e2*/ 	.byte	0x04
	.zero		1


	//   ....[46]....
        /*03e4*/ 	.word	0x00002c40
        /*03e8*/ 	.word	0x000000ff
        /*03ec*/ 	.word	0x00000060
        /*03f0*/ 	.short	0x0106
        /*03f2*/ 	.byte	0x06
	.zero		1


	//   ....[47]....
        /*03f4*/ 	.word	0x00002c80
        /*03f8*/ 	.word	0x00000000
        /*03fc*/ 	.word	0x00000060
        /*0400*/ 	.short	0x010a
        /*0402*/ 	.byte	0xff
	.zero		1


	//   ....[48]....
        /*0404*/ 	.word	0x000031b0
        /*0408*/ 	.word	0x00000000
        /*040c*/ 	.word	0x00000050
        /*0410*/ 	.short	0x010a
        /*0412*/ 	.byte	0xff
	.zero		1


	//   ....[49]....
        /*0414*/ 	.word	0x000032c0
        /*0418*/ 	.word	0x00000003
        /*041c*/ 	.word	0x00000000
        /*0420*/ 	.short	0x0101
        /*0422*/ 	.byte	0xff
	.zero		1


	//   ....[50]....
        /*0424*/ 	.word	0x000032d0
        /*0428*/ 	.word	0x000000ff
        /*042c*/ 	.word	0x00000000
        /*0430*/ 	.short	0x010a
        /*0432*/ 	.byte	0x06
	.zero		1


	//   ....[51]....
        /*0434*/ 	.word	0x00003350
        /*0438*/ 	.word	0x000000ff
        /*043c*/ 	.word	0x00000090
        /*0440*/ 	.short	0x010a
        /*0442*/ 	.byte	0x49
	.zero		1


	//   ....[52]....
        /*0444*/ 	.word	0x00003410
        /*0448*/ 	.word	0x000000ff
        /*044c*/ 	.word	0x00000000
        /*0450*/ 	.short	0x010a
        /*0452*/ 	.byte	0x07
	.zero		1


	//   ....[53]....
        /*0454*/ 	.word	0x00003570
        /*0458*/ 	.word	0x000000ff
        /*045c*/ 	.word	0x00000000
        /*0460*/ 	.short	0x010a
        /*0462*/ 	.byte	0x09
	.zero		1


	//   ....[54]....
        /*0464*/ 	.word	0x00003c50
        /*0468*/ 	.word	0x000000ff
        /*046c*/ 	.word	0x00000000
        /*0470*/ 	.short	0x010a
        /*0472*/ 	.byte	0x04
	.zero		1


	//   ....[55]....
        /*0474*/ 	.word	0x00003ce0
        /*0478*/ 	.word	0x000000ff
        /*047c*/ 	.word	0x00000000
        /*0480*/ 	.short	0x010a
        /*0482*/ 	.byte	0x05
	.zero		1


	//   ....[56]....
        /*0484*/ 	.word	0x00003d70
        /*0488*/ 	.word	0x000000ff
        /*048c*/ 	.word	0x00000000
        /*0490*/ 	.short	0x010a
        /*0492*/ 	.byte	0x05
	.zero		1


	//   ....[57]....
        /*0494*/ 	.word	0x00003e00
        /*0498*/ 	.word	0x000000ff
        /*049c*/ 	.word	0x00000000
        /*04a0*/ 	.short	0x010a
        /*04a2*/ 	.byte	0x04
	.zero		1


	//   ....[58]....
        /*04a4*/ 	.word	0x00004250
        /*04a8*/ 	.word	0x00000000
        /*04ac*/ 	.word	0x00000050
        /*04b0*/ 	.short	0x010a
        /*04b2*/ 	.byte	0xff
	.zero		1


	//   ....[59]....
        /*04b4*/ 	.word	0x00004330
        /*04b8*/ 	.word	0x00000000
        /*04bc*/ 	.word	0x00000000
        /*04c0*/ 	.short	0x0101
        /*04c2*/ 	.byte	0xff
	.zero		1


	//   ....[60]....
        /*04c4*/ 	.word	0x00004650
        /*04c8*/ 	.word	0x000000ff
        /*04cc*/ 	.word	0x00000048
        /*04d0*/ 	.short	0x010a
        /*04d2*/ 	.byte	0x04
	.zero		1


	//   ....[61]....
        /*04d4*/ 	.word	0x00004830
        /*04d8*/ 	.word	0x000000ff
        /*04dc*/ 	.word	0x00000030
        /*04e0*/ 	.short	0x010a
        /*04e2*/ 	.byte	0x0d
	.zero		1


	//   ....[62]....
        /*04e4*/ 	.word	0x00004cd0
        /*04e8*/ 	.word	0x000000ff
        /*04ec*/ 	.word	0x00000020
        /*04f0*/ 	.short	0x010b
        /*04f2*/ 	.byte	0x0d
	.zero		1


	//   ....[63]....
        /*04f4*/ 	.word	0x00004d20
        /*04f8*/ 	.word	0x000000ff
        /*04fc*/ 	.word	0x00000000
        /*0500*/ 	.short	0x0101
        /*0502*/ 	.byte	0x0e
	.zero		1


	//   ....[64]....
        /*0504*/ 	.word	0x00004da0
        /*0508*/ 	.word	0x000000ff
        /*050c*/ 	.word	0x00000000
        /*0510*/ 	.short	0x010a
        /*0512*/ 	.byte	0x04
	.zero		1


	//   ....[65]....
        /*0514*/ 	.word	0x00004e40
        /*0518*/ 	.word	0x00000000
        /*051c*/ 	.word	0x00000000
        /*0520*/ 	.short	0x010a
        /*0522*/ 	.byte	0xff
	.zero		1


	//   ....[66]....
        /*0524*/ 	.word	0x00005180
        /*0528*/ 	.word	0x00000000
        /*052c*/ 	.word	0x00000050
        /*0530*/ 	.short	0x010a
        /*0532*/ 	.byte	0xff
	.zero		1


	//   ....[67]....
        /*0534*/ 	.word	0x00005290
        /*0538*/ 	.word	0x00000000
        /*053c*/ 	.word	0x00000000
        /*0540*/ 	.short	0x0101
        /*0542*/ 	.byte	0xff
	.zero		1


	//   ....[68]....
        /*0544*/ 	.word	0x00005c10
        /*0548*/ 	.word	0x00000000
        /*054c*/ 	.word	0x00000020
        /*0550*/ 	.short	0x010a
        /*0552*/ 	.byte	0xff
	.zero		1


	//   ....[69]....
        /*0554*/ 	.word	0x00005c30
        /*0558*/ 	.word	0x00000011
        /*055c*/ 	.word	0x00000070
        /*0560*/ 	.short	0x010a
        /*0562*/ 	.byte	0xff
	.zero		1


	//   ....[70]....
        /*0564*/ 	.word	0x00005d30
        /*0568*/ 	.word	0x00000000
        /*056c*/ 	.word	0x00000020
        /*0570*/ 	.short	0x010a
        /*0572*/ 	.byte	0xff
	.zero		1


	//   ....[71]....
        /*0574*/ 	.word	0x00005f40
        /*0578*/ 	.word	0x00000011
        /*057c*/ 	.word	0x00000070
        /*0580*/ 	.short	0x010a
        /*0582*/ 	.byte	0xff
	.zero		1


	//   ....[72]....
        /*0584*/ 	.word	0x00006ba0
        /*0588*/ 	.word	0x000000ff
        /*058c*/ 	.word	0x00000000
        /*0590*/ 	.short	0x0101
        /*0592*/ 	.byte	0x04
	.zero		1


	//   ....[73]....
        /*0594*/ 	.word	0x000073a0
        /*0598*/ 	.word	0x00000000
        /*059c*/ 	.word	0x00000000
        /*05a0*/ 	.short	0x0101
        /*05a2*/ 	.byte	0xff
	.zero		1


	//   ....[74]....
        /*05a4*/ 	.word	0x00007640
        /*05a8*/ 	.word	0x00000002
        /*05ac*/ 	.word	0x000000c0
        /*05b0*/ 	.short	0x010a
        /*05b2*/ 	.byte	0xff
	.zero		1


	//   ....[75]....
        /*05b4*/ 	.word	0x000076a0
        /*05b8*/ 	.word	0x00000002
        /*05bc*/ 	.word	0x00000010
        /*05c0*/ 	.short	0x010a
        /*05c2*/ 	.byte	0xff
	.zero		1


	//   ....[76]....
        /*05c4*/ 	.word	0x00007700
        /*05c8*/ 	.word	0x00000002
        /*05cc*/ 	.word	0x00000010
        /*05d0*/ 	.short	0x010a
        /*05d2*/ 	.byte	0xff
	.zero		1


	//   ....[77]....
        /*05d4*/ 	.word	0x00007750
        /*05d8*/ 	.word	0x00000002
        /*05dc*/ 	.word	0x00000050
        /*05e0*/ 	.short	0x010a
        /*05e2*/ 	.byte	0xff
	.zero		1


	//   ....[78]....
        /*05e4*/ 	.word	0x000077b0
        /*05e8*/ 	.word	0x00000000
        /*05ec*/ 	.word	0x00000000
        /*05f0*/ 	.short	0x010a
        /*05f2*/ 	.byte	0xff
	.zero		1


	//   ....[79]....
        /*05f4*/ 	.word	0x00007800
        /*05f8*/ 	.word	0x00000000
        /*05fc*/ 	.word	0x000000b0
        /*0600*/ 	.short	0x010a
        /*0602*/ 	.byte	0xff
	.zero		1


	//   ....[80]....
        /*0604*/ 	.word	0x00007860
        /*0608*/ 	.word	0x00000000
        /*060c*/ 	.word	0x00000060
        /*0610*/ 	.short	0x010a
        /*0612*/ 	.byte	0xff
	.zero		1


	//   ....[81]....
        /*0614*/ 	.word	0x000078b0
        /*0618*/ 	.word	0x00000000
        /*061c*/ 	.word	0x00000050
        /*0620*/ 	.short	0x010a
        /*0622*/ 	.byte	0xff
	.zero		1


	//   ....[82]....
        /*0624*/ 	.word	0x00007910
        /*0628*/ 	.word	0x00000000
        /*062c*/ 	.word	0x00000060
        /*0630*/ 	.short	0x010a
        /*0632*/ 	.byte	0xff
	.zero		1


	//   ....[83]....
        /*0634*/ 	.word	0x00007960
        /*0638*/ 	.word	0x00000000
        /*063c*/ 	.word	0x00000050
        /*0640*/ 	.short	0x010a
        /*0642*/ 	.byte	0xff
	.zero		1


	//   ....[84]....
        /*0644*/ 	.word	0x000079c0
        /*0648*/ 	.word	0x00000002
        /*064c*/ 	.word	0x00000090
        /*0650*/ 	.short	0x010a
        /*0652*/ 	.byte	0xff
	.zero		1


	//   ....[85]....
        /*0654*/ 	.word	0x00007a20
        /*0658*/ 	.word	0x00000000
        /*065c*/ 	.word	0x00000000
        /*0660*/ 	.short	0x010a
        /*0662*/ 	.byte	0xff
	.zero		1


	//   ....[86]....
        /*0664*/ 	.word	0x00007a80
        /*0668*/ 	.word	0x00000000
        /*066c*/ 	.word	0x00000000
        /*0670*/ 	.short	0x010a
        /*0672*/ 	.byte	0xff
	.zero		1


	//   ....[87]....
        /*0674*/ 	.word	0x00007ae0
        /*0678*/ 	.word	0x00000000
        /*067c*/ 	.word	0x00000000
        /*0680*/ 	.short	0x010a
        /*0682*/ 	.byte	0xff
	.zero		1


	//   ....[88]....
        /*0684*/ 	.word	0x00007b40
        /*0688*/ 	.word	0x00000000
        /*068c*/ 	.word	0x00000000
        /*0690*/ 	.short	0x010a
        /*0692*/ 	.byte	0xff
	.zero		1


	//   ....[89]....
        /*0694*/ 	.word	0x00007ba0
        /*0698*/ 	.word	0x00000000
        /*069c*/ 	.word	0x00000000
        /*06a0*/ 	.short	0x010a
        /*06a2*/ 	.byte	0xff
	.zero		1


	//   ....[90]....
        /*06a4*/ 	.word	0x00007bf0
        /*06a8*/ 	.word	0x00000000
        /*06ac*/ 	.word	0x00000050
        /*06b0*/ 	.short	0x010a
        /*06b2*/ 	.byte	0xff
	.zero		1


	//   ....[91]....
        /*06b4*/ 	.word	0x00007c50
        /*06b8*/ 	.word	0x00000000
        /*06bc*/ 	.word	0x00000048
        /*06c0*/ 	.short	0x010a
        /*06c2*/ 	.byte	0xff
	.zero		1


	//   ....[92]....
        /*06c4*/ 	.word	0x00007cb0
        /*06c8*/ 	.word	0x00000000
        /*06cc*/ 	.word	0x00000030
        /*06d0*/ 	.short	0x010a
        /*06d2*/ 	.byte	0xff
	.zero		1


	//   ....[93]....
        /*06d4*/ 	.word	0x00007d10
        /*06d8*/ 	.word	0x00000000
        /*06dc*/ 	.word	0x00000000
        /*06e0*/ 	.short	0x010a
        /*06e2*/ 	.byte	0xff
	.zero		1


	//   ....[94]....
        /*06e4*/ 	.word	0x00007d60
        /*06e8*/ 	.word	0x00000000
        /*06ec*/ 	.word	0x00000050
        /*06f0*/ 	.short	0x010a
        /*06f2*/ 	.byte	0xff
	.zero		1


	//   ....[95]....
        /*06f4*/ 	.word	0x00007db0
        /*06f8*/ 	.word	0x00000000
        /*06fc*/ 	.word	0x00000020
        /*0700*/ 	.short	0x010a
        /*0702*/ 	.byte	0xff
	.zero		1


	//   ....[96]....
        /*0704*/ 	.word	0x00007e00
        /*0708*/ 	.word	0x00000011
        /*070c*/ 	.word	0x00000070
        /*0710*/ 	.short	0x010a
        /*0712*/ 	.byte	0xff
	.zero		1


	//----- nvinfo : EIATTR_NUM_MBARRIERS
	.align		4
.L_47:
        /*0714*/ 	.byte	0x03, 0x38
        /*0716*/ 	.short	0x001a


	//----- nvinfo : EIATTR_EXIT_INSTR_OFFSETS
	.align		4
        /*0718*/ 	.byte	0x04, 0x1c
        /*071a*/ 	.short	(.L_49 - .L_48)


	//   ....[0]....
.L_48:
        /*071c*/ 	.word	0x00002760


	//   ....[1]....
        /*0720*/ 	.word	0x00002c50


	//   ....[2]....
        /*0724*/ 	.word	0x00002cb0


	//   ....[3]....
        /*0728*/ 	.word	0x00004070


	//   ....[4]....
        /*072c*/ 	.word	0x00004e70


	//   ....[5]....
        /*0730*/ 	.word	0x00004eb0


	//   ....[6]....
        /*0734*/ 	.word	0x00007550


	//   ....[7]....
        /*0738*/ 	.word	0x000075d0


	//   ....[8]....
        /*073c*/ 	.word	0x00007600


	//   ....[9]....
        /*0740*/ 	.word	0x00007630


	//----- nvinfo : EIATTR_MAX_THREADS
	.align		4
.L_49:
        /*0744*/ 	.byte	0x04, 0x05
        /*0746*/ 	.short	(.L_51 - .L_50)
.L_50:
        /*0748*/ 	.word	0x00000100
        /*074c*/ 	.word	0x00000001
        /*0750*/ 	.word	0x00000001


	//----- nvinfo : EIATTR_CRS_STACK_SIZE
	.align		4
.L_51:
        /*0754*/ 	.byte	0x04, 0x1e
        /*0756*/ 	.short	(.L_53 - .L_52)
.L_52:
        /*0758*/ 	.word	0x00000000


	//----- nvinfo : EIATTR_CBANK_PARAM_SIZE
	.align		4
.L_53:
        /*075c*/ 	.byte	0x03, 0x19
        /*075e*/ 	.short	0x0800


	//----- nvinfo : EIATTR_PARAM_CBANK
	.align		4
        /*0760*/ 	.byte	0x04, 0x0a
        /*0762*/ 	.short	(.L_55 - .L_54)
	.align		4
.L_54:
        /*0764*/ 	.word	index@(.nv.constant0._ZN7cutlass13device_kernelINS_4gemm6kernel13GemmUniversalIN4cute5tupleIJiiiiEEENS1_10collective13CollectiveMmaINS1_35MainloopSm100TmaUmmaWarpSpecializedILi2ELi2ELi4ENS5_IJNS4_1CILi1EEESB_SB_EEEEENS5_IJNSA_ILi64EEENSA_ILi80EEENSA_ILi256EEEEEENS_10bfloat16_tENS5_IJlSB_lEEESI_SJ_NS4_8TiledMMAINS4_8MMA_AtomIJNS4_20SM100_MMA_F16BF16_SSISI_SI_fLi64ELi80ELNS4_4UMMA5MajorE0ELSO_0ELNSN_7ScaleInE0ELSP_0EEEEEENS4_6LayoutISC_NS5_IJNSA_ILi0EEEST_ST_EEEEENS5_IJNS4_10UnderscoreESW_SW_EEEEENS4_13SM90_TMA_LOADENS4_14ComposedLayoutINS4_7SwizzleILi3ELi4ELi3EEENS4_18smem_ptr_flag_bitsILi16EEENSS_INS5_IJNSA_ILi8EEESE_EEENS5_IJSE_SB_EEEEEEEvNS4_8identityESZ_S19_vS1A_EENS_8epilogue10collective18CollectiveEpilogueINS1C_23Sm100TmaWarpSpecializedILi2ELi1ELi40ELb1ELb0EEEJSH_NS5_IJNSS_ISE_SB_EENSS_ISF_SB_EEEEESI_SJ_SI_SJ_NS1C_6fusion15FusionCallbacksIS1G_NS1K_17LinearCombinationISI_fSI_fLNS_15FloatRoundStyleE2EEESH_S1J_JEEENS4_5SM1004TMEM4LOAD26SM100_TMEM_LOAD_16dp256b2xESZ_NS10_INS11_ILi1ELi4ELi3EEES14_NSS_INS5_IJS15_NSA_ILi16EEEEEENS5_IJS1V_SB_EEEEEEENS4_17SM75_U32x4_LDSM_NENS4_14SM90_TMA_STOREES1Z_NS4_17SM90_U32x4_STSM_NENS4_39AutoVectorizingCopyWithAssumedAlignmentILi128EEEEEEvvEEEEvNT_6ParamsE)
        /*0768*/ 	.short	0x0380
        /*076a*/ 	.short	0x0800


	//----- nvinfo : EIATTR_SW_WAR
	.align		4
.L_55:
        /*076c*/ 	.byte	0x04, 0x36
        /*076e*/ 	.short	(.L_57 - .L_56)
.L_56:
        /*0770*/ 	.word	0x00000008
.L_57:


//--------------------- .nv.callgraph             --------------------------
	.section	.nv.callgraph,"",@"SHT_CUDA_CALLGRAPH"
	.align	4
	.sectionentsize	8
	.align		4
        /*0000*/ 	.word	0x00000000
	.align		4
        /*0004*/ 	.word	0xffffffff
	.align		4
        /*0008*/ 	.word	index@(_ZN7cutlass13device_kernelINS_4gemm6kernel13GemmUniversalIN4cute5tupleIJiiiiEEENS1_10collective13CollectiveMmaINS1_35MainloopSm100TmaUmmaWarpSpecializedILi2ELi2ELi4ENS5_IJNS4_1CILi1EEESB_SB_EEEEENS5_IJNSA_ILi64EEENSA_ILi80EEENSA_ILi256EEEEEENS_10bfloat16_tENS5_IJlSB_lEEESI_SJ_NS4_8TiledMMAINS4_8MMA_AtomIJNS4_20SM100_MMA_F16BF16_SSISI_SI_fLi64ELi80ELNS4_4UMMA5MajorE0ELSO_0ELNSN_7ScaleInE0ELSP_0EEEEEENS4_6LayoutISC_NS5_IJNSA_ILi0EEEST_ST_EEEEENS5_IJNS4_10UnderscoreESW_SW_EEEEENS4_13SM90_TMA_LOADENS4_14ComposedLayoutINS4_7SwizzleILi3ELi4ELi3EEENS4_18smem_ptr_flag_bitsILi16EEENSS_INS5_IJNSA_ILi8EEESE_EEENS5_IJSE_SB_EEEEEEEvNS4_8identityESZ_S19_vS1A_EENS_8epilogue10collective18CollectiveEpilogueINS1C_23Sm100TmaWarpSpecializedILi2ELi1ELi40ELb1ELb0EEEJSH_NS5_IJNSS_ISE_SB_EENSS_ISF_SB_EEEEESI_SJ_SI_SJ_NS1C_6fusion15FusionCallbacksIS1G_NS1K_17LinearCombinationISI_fSI_fLNS_15FloatRoundStyleE2EEESH_S1J_JEEENS4_5SM1004TMEM4LOAD26SM100_TMEM_LOAD_16dp256b2xESZ_NS10_INS11_ILi1ELi4ELi3EEES14_NSS_INS5_IJS15_NSA_ILi16EEEEEENS5_IJS1V_SB_EEEEEEENS4_17SM75_U32x4_LDSM_NENS4_14SM90_TMA_STOREES1Z_NS4_17SM90_U32x4_STSM_NENS4_39AutoVectorizingCopyWithAssumedAlignmentILi128EEEEEEvvEEEEvNT_6ParamsE)
	.align		4
        /*000c*/ 	.word	index@(__assertfail)
	.align		4
        /*0010*/ 	.word	0x00000000
	.align		4
        /*0014*/ 	.word	0xfffffffe
	.align		4
        /*0018*/ 	.word	0x00000000
	.align		4
        /*001c*/ 	.word	0xfffffffd
	.align		4
        /*0020*/ 	.word	0x00000000
	.align		4
        /*0024*/ 	.word	0xfffffffc


//--------------------- .nv.constant4             --------------------------
	.section	.nv.constant4,"a",@progbits
	.align	8
	.align		8
.nv.constant4:
        /*0000*/ 	.dword	__assertfail
	.align		8
        /*0008*/ 	.dword	__unnamed_1
	.align		8
        /*0010*/ 	.dword	__unnamed_2
	.align		8
        /*0018*/ 	.dword	_ZN40_INTERNAL_cff4aea2_4_k_cu_1b7ba641_152094cuda3std3__45__cpo5beginE
	.align		8
        /*0020*/ 	.dword	_ZN40_INTERNAL_cff4aea2_4_k_cu_1b7ba641_152094cuda3std3__45__cpo3endE
	.align		8
        /*0028*/ 	.dword	_ZN40_INTERNAL_cff4aea2_4_k_cu_1b7ba641_152094cuda3std3__45__cpo6cbeginE
	.align		8
        /*0030*/ 	.dword	_ZN40_INTERNAL_cff4aea2_4_k_cu_1b7ba641_152094cuda3std3__45__cpo4cendE
	.align		8
        /*0038*/ 	.dword	_ZN40_INTERNAL_cff4aea2_4_k_cu_1b7ba641_152094cuda3std3__442_GLOBAL__N__cff4aea2_4_k_cu_1b7ba641_152096ignoreE
	.align		8
        /*0040*/ 	.dword	_ZN40_INTERNAL_cff4aea2_4_k_cu_1b7ba641_152094cuda3std3__419piecewise_constructE
	.align		8
        /*0048*/ 	.dword	_ZN40_INTERNAL_cff4aea2_4_k_cu_1b7ba641_152094cuda3std3__48in_placeE
	.align		8
        /*0050*/ 	.dword	_ZN40_INTERNAL_cff4aea2_4_k_cu_1b7ba641_152094cuda3std6ranges3__45__cpo4swapE
	.align		8
        /*0058*/ 	.dword	_ZN40_INTERNAL_cff4aea2_4_k_cu_1b7ba641_152094cuda3std6ranges3__45__cpo9iter_moveE
	.align		8
        /*0060*/ 	.dword	_ZN40_INTERNAL_cff4aea2_4_k_cu_1b7ba641_152094cute7productE
	.align		8
        /*0068*/ 	.dword	_ZN40_INTERNAL_cff4aea2_4_k_cu_1b7ba641_152094cute1_E
	.align		8
        /*0070*/ 	.dword	$str$25
	.align		8
        /*0078*/ 	.dword	$str$26
	.align		8
        /*0080*/ 	.dword	$str$27
	.align		8
        /*0088*/ 	.dword	$str$28


//--------------------- .text._ZN7cutlass13device_kernelINS_4gemm6kernel13GemmUniversalIN4cute5tupleIJiiiiEEENS1_10collective13CollectiveMmaINS1_35MainloopSm100TmaUmmaWarpSpecializedILi2ELi2ELi4ENS5_IJNS4_1CILi1EEESB_SB_EEEEENS5_IJNSA_ILi64EEENSA_ILi80EEENSA_ILi256EEEEEENS_10bfloat16_tENS5_IJlSB_lEEESI_SJ_NS4_8TiledMMAINS4_8MMA_AtomIJNS4_20SM100_MMA_F16BF16_SSISI_SI_fLi64ELi80ELNS4_4UMMA5MajorE0ELSO_0ELNSN_7ScaleInE0ELSP_0EEEEEENS4_6LayoutISC_NS5_IJNSA_ILi0EEEST_ST_EEEEENS5_IJNS4_10UnderscoreESW_SW_EEEEENS4_13SM90_TMA_LOADENS4_14ComposedLayoutINS4_7SwizzleILi3ELi4ELi3EEENS4_18smem_ptr_flag_bitsILi16EEENSS_INS5_IJNSA_ILi8EEESE_EEENS5_IJSE_SB_EEEEEEEvNS4_8identityESZ_S19_vS1A_EENS_8epilogue10collective18CollectiveEpilogueINS1C_23Sm100TmaWarpSpecializedILi2ELi1ELi40ELb1ELb0EEEJSH_NS5_IJNSS_ISE_SB_EENSS_ISF_SB_EEEEESI_SJ_SI_SJ_NS1C_6fusion15FusionCallbacksIS1G_NS1K_17LinearCombinationISI_fSI_fLNS_15FloatRoundStyleE2EEESH_S1J_JEEENS4_5SM1004TMEM4LOAD26SM100_TMEM_LOAD_16dp256b2xESZ_NS10_INS11_ILi1ELi4ELi3EEES14_NSS_INS5_IJS15_NSA_ILi16EEEEEENS5_IJS1V_SB_EEEEEEENS4_17SM75_U32x4_LDSM_NENS4_14SM90_TMA_STOREES1Z_NS4_17SM90_U32x4_STSM_NENS4_39AutoVectorizingCopyWithAssumedAlignmentILi128EEEEEEvvEEEEvNT_6ParamsE --------------------------
	.section	.text._ZN7cutlass13device_kernelINS_4gemm6kernel13GemmUniversalIN4cute5tupleIJiiiiEEENS1_10collective13CollectiveMmaINS1_35MainloopSm100TmaUmmaWarpSpecializedILi2ELi2ELi4ENS5_IJNS4_1CILi1EEESB_SB_EEEEENS5_IJNSA_ILi64EEENSA_ILi80EEENSA_ILi256EEEEEENS_10bfloat16_tENS5_IJlSB_lEEESI_SJ_NS4_8TiledMMAINS4_8MMA_AtomIJNS4_20SM100_MMA_F16BF16_SSISI_SI_fLi64ELi80ELNS4_4UMMA5MajorE0ELSO_0ELNSN_7ScaleInE0ELSP_0EEEEEENS4_6LayoutISC_NS5_IJNSA_ILi0EEEST_ST_EEEEENS5_IJNS4_10UnderscoreESW_SW_EEEEENS4_13SM90_TMA_LOADENS4_14ComposedLayoutINS4_7SwizzleILi3ELi4ELi3EEENS4_18smem_ptr_flag_bitsILi16EEENSS_INS5_IJNSA_ILi8EEESE_EEENS5_IJSE_SB_EEEEEEEvNS4_8identityESZ_S19_vS1A_EENS_8epilogue10collective18CollectiveEpilogueINS1C_23Sm100TmaWarpSpecializedILi2ELi1ELi40ELb1ELb0EEEJSH_NS5_IJNSS_ISE_SB_EENSS_ISF_SB_EEEEESI_SJ_SI_SJ_NS1C_6fusion15FusionCallbacksIS1G_NS1K_17LinearCombinationISI_fSI_fLNS_15FloatRoundStyleE2EEESH_S1J_JEEENS4_5SM1004TMEM4LOAD26SM100_TMEM_LOAD_16dp256b2xESZ_NS10_INS11_ILi1ELi4ELi3EEES14_NSS_INS5_IJS15_NSA_ILi16EEEEEENS5_IJS1V_SB_EEEEEEENS4_17SM75_U32x4_LDSM_NENS4_14SM90_TMA_STOREES1Z_NS4_17SM90_U32x4_STSM_NENS4_39AutoVectorizingCopyWithAssumedAlignmentILi128EEEEEEvvEEEEvNT_6ParamsE,"ax",@progbits
	.align	128
.text._ZN7cutlass13device_kernelINS_4gemm6kernel13GemmUniversalIN4cute5tupleIJiiiiEEENS1_10collective13CollectiveMmaINS1_35MainloopSm100TmaUmmaWarpSpecializedILi2ELi2ELi4ENS5_IJNS4_1CILi1EEESB_SB_EEEEENS5_IJNSA_ILi64EEENSA_ILi80EEENSA_ILi256EEEEEENS_10bfloat16_tENS5_IJlSB_lEEESI_SJ_NS4_8TiledMMAINS4_8MMA_AtomIJNS4_20SM100_MMA_F16BF16_SSISI_SI_fLi64ELi80ELNS4_4UMMA5MajorE0ELSO_0ELNSN_7ScaleInE0ELSP_0EEEEEENS4_6LayoutISC_NS5_IJNSA_ILi0EEEST_ST_EEEEENS5_IJNS4_10UnderscoreESW_SW_EEEEENS4_13SM90_TMA_LOADENS4_14ComposedLayoutINS4_7SwizzleILi3ELi4ELi3EEENS4_18smem_ptr_flag_bitsILi16EEENSS_INS5_IJNSA_ILi8EEESE_EEENS5_IJSE_SB_EEEEEEEvNS4_8identityESZ_S19_vS1A_EENS_8epilogue10collective18CollectiveEpilogueINS1C_23Sm100TmaWarpSpecializedILi2ELi1ELi40ELb1ELb0EEEJSH_NS5_IJNSS_ISE_SB_EENSS_ISF_SB_EEEEESI_SJ_SI_SJ_NS1C_6fusion15FusionCallbacksIS1G_NS1K_17LinearCombinationISI_fSI_fLNS_15FloatRoundStyleE2EEESH_S1J_JEEENS4_5SM1004TMEM4LOAD26SM100_TMEM_LOAD_16dp256b2xESZ_NS10_INS11_ILi1ELi4ELi3EEES14_NSS_INS5_IJS15_NSA_ILi16EEEEEENS5_IJS1V_SB_EEEEEEENS4_17SM75_U32x4_LDSM_NENS4_14SM90_TMA_STOREES1Z_NS4_17SM90_U32x4_STSM_NENS4_39AutoVectorizingCopyWithAssumedAlignmentILi128EEEEEEvvEEEEvNT_6ParamsE:
        .type           _ZN7cutlass13device_kernelINS_4gemm6kernel13GemmUniversalIN4cute5tupleIJiiiiEEENS1_10collective13CollectiveMmaINS1_35MainloopSm100TmaUmmaWarpSpecializedILi2ELi2ELi4ENS5_IJNS4_1CILi1EEESB_SB_EEEEENS5_IJNSA_ILi64EEENSA_ILi80EEENSA_ILi256EEEEEENS_10bfloat16_tENS5_IJlSB_lEEESI_SJ_NS4_8TiledMMAINS4_8MMA_AtomIJNS4_20SM100_MMA_F16BF16_SSISI_SI_fLi64ELi80ELNS4_4UMMA5MajorE0ELSO_0ELNSN_7ScaleInE0ELSP_0EEEEEENS4_6LayoutISC_NS5_IJNSA_ILi0EEEST_ST_EEEEENS5_IJNS4_10UnderscoreESW_SW_EEEEENS4_13SM90_TMA_LOADENS4_14ComposedLayoutINS4_7SwizzleILi3ELi4ELi3EEENS4_18smem_ptr_flag_bitsILi16EEENSS_INS5_IJNSA_ILi8EEESE_EEENS5_IJSE_SB_EEEEEEEvNS4_8identityESZ_S19_vS1A_EENS_8epilogue10collective18CollectiveEpilogueINS1C_23Sm100TmaWarpSpecializedILi2ELi1ELi40ELb1ELb0EEEJSH_NS5_IJNSS_ISE_SB_EENSS_ISF_SB_EEEEESI_SJ_SI_SJ_NS1C_6fusion15FusionCallbacksIS1G_NS1K_17LinearCombinationISI_fSI_fLNS_15FloatRoundStyleE2EEESH_S1J_JEEENS4_5SM1004TMEM4LOAD26SM100_TMEM_LOAD_16dp256b2xESZ_NS10_INS11_ILi1ELi4ELi3EEES14_NSS_INS5_IJS15_NSA_ILi16EEEEEENS5_IJS1V_SB_EEEEEEENS4_17SM75_U32x4_LDSM_NENS4_14SM90_TMA_STOREES1Z_NS4_17SM90_U32x4_STSM_NENS4_39AutoVectorizingCopyWithAssumedAlignmentILi128EEEEEEvvEEEEvNT_6ParamsE,@function
        .size           _ZN7cutlass13device_kernelINS_4gemm6kernel13GemmUniversalIN4cute5tupleIJiiiiEEENS1_10collective13CollectiveMmaINS1_35MainloopSm100TmaUmmaWarpSpecializedILi2ELi2ELi4ENS5_IJNS4_1CILi1EEESB_SB_EEEEENS5_IJNSA_ILi64EEENSA_ILi80EEENSA_ILi256EEEEEENS_10bfloat16_tENS5_IJlSB_lEEESI_SJ_NS4_8TiledMMAINS4_8MMA_AtomIJNS4_20SM100_MMA_F16BF16_SSISI_SI_fLi64ELi80ELNS4_4UMMA5MajorE0ELSO_0ELNSN_7ScaleInE0ELSP_0EEEEEENS4_6LayoutISC_NS5_IJNSA_ILi0EEEST_ST_EEEEENS5_IJNS4_10UnderscoreESW_SW_EEEEENS4_13SM90_TMA_LOADENS4_14ComposedLayoutINS4_7SwizzleILi3ELi4ELi3EEENS4_18smem_ptr_flag_bitsILi16EEENSS_INS5_IJNSA_ILi8EEESE_EEENS5_IJSE_SB_EEEEEEEvNS4_8identityESZ_S19_vS1A_EENS_8epilogue10collective18CollectiveEpilogueINS1C_23Sm100TmaWarpSpecializedILi2ELi1ELi40ELb1ELb0EEEJSH_NS5_IJNSS_ISE_SB_EENSS_ISF_SB_EEEEESI_SJ_SI_SJ_NS1C_6fusion15FusionCallbacksIS1G_NS1K_17LinearCombinationISI_fSI_fLNS_15FloatRoundStyleE2EEESH_S1J_JEEENS4_5SM1004TMEM4LOAD26SM100_TMEM_LOAD_16dp256b2xESZ_NS10_INS11_ILi1ELi4ELi3EEES14_NSS_INS5_IJS15_NSA_ILi16EEEEEENS5_IJS1V_SB_EEEEEEENS4_17SM75_U32x4_LDSM_NENS4_14SM90_TMA_STOREES1Z_NS4_17SM90_U32x4_STSM_NENS4_39AutoVectorizingCopyWithAssumedAlignmentILi128EEEEEEvvEEEEvNT_6ParamsE,(.L_x_135 - _ZN7cutlass13device_kernelINS_4gemm6kernel13GemmUniversalIN4cute5tupleIJiiiiEEENS1_10collective13CollectiveMmaINS1_35MainloopSm100TmaUmmaWarpSpecializedILi2ELi2ELi4ENS5_IJNS4_1CILi1EEESB_SB_EEEEENS5_IJNSA_ILi64EEENSA_ILi80EEENSA_ILi256EEEEEENS_10bfloat16_tENS5_IJlSB_lEEESI_SJ_NS4_8TiledMMAINS4_8MMA_AtomIJNS4_20SM100_MMA_F16BF16_SSISI_SI_fLi64ELi80ELNS4_4UMMA5MajorE0ELSO_0ELNSN_7ScaleInE0ELSP_0EEEEEENS4_6LayoutISC_NS5_IJNSA_ILi0EEEST_ST_EEEEENS5_IJNS4_10UnderscoreESW_SW_EEEEENS4_13SM90_TMA_LOADENS4_14ComposedLayoutINS4_7SwizzleILi3ELi4ELi3EEENS4_18smem_ptr_flag_bitsILi16EEENSS_INS5_IJNSA_ILi8EEESE_EEENS5_IJSE_SB_EEEEEEEvNS4_8identityESZ_S19_vS1A_EENS_8epilogue10collective18CollectiveEpilogueINS1C_23Sm100TmaWarpSpecializedILi2ELi1ELi40ELb1ELb0EEEJSH_NS5_IJNSS_ISE_SB_EENSS_ISF_SB_EEEEESI_SJ_SI_SJ_NS1C_6fusion15FusionCallbacksIS1G_NS1K_17LinearCombinationISI_fSI_fLNS_15FloatRoundStyleE2EEESH_S1J_JEEENS4_5SM1004TMEM4LOAD26SM100_TMEM_LOAD_16dp256b2xESZ_NS10_INS11_ILi1ELi4ELi3EEES14_NSS_INS5_IJS15_NSA_ILi16EEEEEENS5_IJS1V_SB_EEEEEEENS4_17SM75_U32x4_LDSM_NENS4_14SM90_TMA_STOREES1Z_NS4_17SM90_U32x4_STSM_NENS4_39AutoVectorizingCopyWithAssumedAlignmentILi128EEEEEEvvEEEEvNT_6ParamsE)
        .other          _ZN7cutlass13device_kernelINS_4gemm6kernel13GemmUniversalIN4cute5tupleIJiiiiEEENS1_10collective13CollectiveMmaINS1_35MainloopSm100TmaUmmaWarpSpecializedILi2ELi2ELi4ENS5_IJNS4_1CILi1EEESB_SB_EEEEENS5_IJNSA_ILi64EEENSA_ILi80EEENSA_ILi256EEEEEENS_10bfloat16_tENS5_IJlSB_lEEESI_SJ_NS4_8TiledMMAINS4_8MMA_AtomIJNS4_20SM100_MMA_F16BF16_SSISI_SI_fLi64ELi80ELNS4_4UMMA5MajorE0ELSO_0ELNSN_7ScaleInE0ELSP_0EEEEEENS4_6LayoutISC_NS5_IJNSA_ILi0EEEST_ST_EEEEENS5_IJNS4_10UnderscoreESW_SW_EEEEENS4_13SM90_TMA_LOADENS4_14ComposedLayoutINS4_7SwizzleILi3ELi4ELi3EEENS4_18smem_ptr_flag_bitsILi16EEENSS_INS5_IJNSA_ILi8EEESE_EEENS5_IJSE_SB_EEEEEEEvNS4_8identityESZ_S19_vS1A_EENS_8epilogue10collective18CollectiveEpilogueINS1C_23Sm100TmaWarpSpecializedILi2ELi1ELi40ELb1ELb0EEEJSH_NS5_IJNSS_ISE_SB_EENSS_ISF_SB_EEEEESI_SJ_SI_SJ_NS1C_6fusion15FusionCallbacksIS1G_NS1K_17LinearCombinationISI_fSI_fLNS_15FloatRoundStyleE2EEESH_S1J_JEEENS4_5SM1004TMEM4LOAD26SM100_TMEM_LOAD_16dp256b2xESZ_NS10_INS11_ILi1ELi4ELi3EEES14_NSS_INS5_IJS15_NSA_ILi16EEEEEENS5_IJS1V_SB_EEEEEEENS4_17SM75_U32x4_LDSM_NENS4_14SM90_TMA_STOREES1Z_NS4_17SM90_U32x4_STSM_NENS4_39AutoVectorizingCopyWithAssumedAlignmentILi128EEEEEEvvEEEEvNT_6ParamsE,@"STO_CUDA_ENTRY STV_DEFAULT"
_ZN7cutlass13device_kernelINS_4gemm6kernel13GemmUniversalIN4cute5tupleIJiiiiEEENS1_10collective13CollectiveMmaINS1_35MainloopSm100TmaUmmaWarpSpecializedILi2ELi2ELi4ENS5_IJNS4_1CILi1EEESB_SB_EEEEENS5_IJNSA_ILi64EEENSA_ILi80EEENSA_ILi256EEEEEENS_10bfloat16_tENS5_IJlSB_lEEESI_SJ_NS4_8TiledMMAINS4_8MMA_AtomIJNS4_20SM100_MMA_F16BF16_SSISI_SI_fLi64ELi80ELNS4_4UMMA5MajorE0ELSO_0ELNSN_7ScaleInE0ELSP_0EEEEEENS4_6LayoutISC_NS5_IJNSA_ILi0EEEST_ST_EEEEENS5_IJNS4_10UnderscoreESW_SW_EEEEENS4_13SM90_TMA_LOADENS4_14ComposedLayoutINS4_7SwizzleILi3ELi4ELi3EEENS4_18smem_ptr_flag_bitsILi16EEENSS_INS5_IJNSA_ILi8EEESE_EEENS5_IJSE_SB_EEEEEEEvNS4_8identityESZ_S19_vS1A_EENS_8epilogue10collective18CollectiveEpilogueINS1C_23Sm100TmaWarpSpecializedILi2ELi1ELi40ELb1ELb0EEEJSH_NS5_IJNSS_ISE_SB_EENSS_ISF_SB_EEEEESI_SJ_SI_SJ_NS1C_6fusion15FusionCallbacksIS1G_NS1K_17LinearCombinationISI_fSI_fLNS_15FloatRoundStyleE2EEESH_S1J_JEEENS4_5SM1004TMEM4LOAD26SM100_TMEM_LOAD_16dp256b2xESZ_NS10_INS11_ILi1ELi4ELi3EEES14_NSS_INS5_IJS15_NSA_ILi16EEEEEENS5_IJS1V_SB_EEEEEEENS4_17SM75_U32x4_LDSM_NENS4_14SM90_TMA_STOREES1Z_NS4_17SM90_U32x4_STSM_NENS4_39AutoVectorizingCopyWithAssumedAlignmentILi128EEEEEEvvEEEEvNT_6ParamsE:
[----:B------:R-:W1:Y:S01]  /*0000*/  LDC R1, c[0x0][0x37c] ;  /* 0x0000df00ff017b82 */ /* 0x000e620000000800 */
[----:B------:R-:W2:Y:S01]  /*0010*/  S2R R121, SR_TID.X ;  /* 0x0000000000797919 */ /* 0x000ea20000002100 */
[----:B------:R-:W3:Y:S01]  /*0020*/  LDCU.64 UR8, c[0x0][0x890] ;  /* 0x00011200ff0877ac */ /* 0x000ee20008000a00 */
[----:B------:R-:W-:Y:S02]  /*0030*/  PRMT R110, RZ, 0x7610, R110 ;  /* 0x00007610ff6e7816 */ /* 0x000fe4000000006e */
[----:B------:R-:W-:Y:S01]  /*0040*/  ELECT P5, URZ, PT ;  /* 0x0000000000ff782f */ /* 0x000fe200038a0000 */
[----:B------:R-:W4:Y:S01]  /*0050*/  LDCU.64 UR46, c[0x0][0x358] ;  /* 0x00006b00ff2e77ac */ /* 0x000f220008000a00 */
[----:B---3--:R-:W-:-:S04]  /*0060*/  UISETP.NE.U32.AND UP0, UPT, UR8, URZ, UPT ;  /* 0x000000ff0800728c */ /* 0x008fc8000bf05070 */
[----:B------:R-:W-:Y:S01]  /*0070*/  UISETP.NE.AND.EX UP0, UPT, UR9, URZ, UPT, UP0 ;  /* 0x000000ff0900728c */ /* 0x000fe2000bf05300 */
[----:B--2---:R-:W-:-:S05]  /*0080*/  SHF.R.U32.HI R115, RZ, 0x5, R121 ;  /* 0x00000005ff737819 */ /* 0x004fca0000011679 */
[----:B------:R-:W2:Y:S02]  /*0090*/  SHFL.IDX PT, R0, R115, RZ, 0x1f ;  /* 0x00001fff73007589 */ /* 0x000ea400000e0000 */
[----:B--2---:R-:W-:Y:S01]  /*00a0*/  R2UR UR10, R0 ;  /* 0x00000000000a72ca */ /* 0x004fe200000e0000 */
[----:B-1--4-:R-:W-:-:S14]  /*00b0*/  BRA.U UP0, `(.L_x_0) ;  /* 0x00000001002c7547 */ /* 0x012fdc000b800000 */
[----:B------:R-:W1:Y:S02]  /*00c0*/  LDCU.64 UR4, c[0x0][0x888] ;  /* 0x00011100ff0477ac */ /* 0x000e640008000a00 */
[----:B-1----:R-:W-:-:S04]  /*00d0*/  UISETP.NE.U32.AND UP0, UPT, UR4, URZ, UPT ;  /* 0x000000ff0400728c */ /* 0x002fc8000bf05070 */
[----:B------:R-:W-:-:S09]  /*00e0*/  UISETP.NE.AND.EX UP0, UPT, UR5, URZ, UPT, UP0 ;  /* 0x000000ff0500728c */ /* 0x000fd2000bf05300 */
[----:B------:R-:W-:Y:S05]  /*00f0*/  BRA.U !UP0, `(.L_x_1) ;  /* 0x0000000108107547 */ /* 0x000fea000b800000 */
[----:B------:R-:W1:Y:S02]  /*0100*/  LDC.64 R2, c[0x0][0x888] ;  /* 0x00022200ff027b82 */ /* 0x000e640000000a00 */
[----:B-1----:R1:W5:Y:S01]  /*0110*/  LDG.E R67, desc[UR46][R2.64] ;  /* 0x0000002e02437981 */ /* 0x002362000c1e1900 */
[----:B------:R-:W-:Y:S01]  /*0120*/  HFMA2 R110, -RZ, RZ, 0, 5.9604644775390625e-08 ;  /* 0x00000001ff6e7431 */ /* 0x000fe200000001ff */
[----:B------:R-:W-:Y:S05]  /*0130*/  BRA `(.L_x_0) ;  /* 0x00000000000c7947 */ /* 0x000fea0003800000 */
.L_x_1:
[----:B------:R-:W1:Y:S01]  /*0140*/  LDCU UR4, c[0x0][0x880] ;  /* 0x00011000ff0477ac */ /* 0x000e620008000800 */
[----:B------:R-:W-:Y:S01]  /*0150*/  HFMA2 R110, -RZ, RZ, 0, 5.9604644775390625e-08 ;  /* 0x00000001ff6e7431 */ /* 0x000fe200000001ff */
[----:B-1----:R-:W-:-:S07]  /*0160*/  MOV R67, UR4 ;  /* 0x0000000400437c02 */ /* 0x002fce0008000f00 */
.L_x_0:
[----:B------:R-:W2:Y:S02]  /*0170*/  LDCU.64 UR4, c[0x0][0x8b0] ;  /* 0x00011600ff0477ac */ /* 0x000ea40008000a00 */
[----:B--2---:R-:W-:-:S04]  /*0180*/  UISETP.NE.U32.AND UP0, UPT, UR4, URZ, UPT ;  /* 0x000000ff0400728c */ /* 0x004fc8000bf05070 */
[----:B------:R-:W-:-:S09]  /*0190*/  UISETP.NE.AND.EX UP0, UPT, UR5, URZ, UPT, UP0 ;  /* 0x000000ff0500728c */ /* 0x000fd2000bf05300 */
[----:B------:R-:W-:Y:S05]  /*01a0*/  BRA.U UP0, `(.L_x_2) ;  /* 0x0000000100247547 */ /* 0x000fea000b800000 */
[----:B------:R-:W2:Y:S02]  /*01b0*/  LDCU.64 UR4, c[0x0][0x8a8] ;  /* 0x00011500ff0477ac */ /* 0x000ea40008000a00 */
[----:B--2---:R-:W-:-:S04]  /*01c0*/  UISETP.NE.U32.AND UP0, UPT, UR4, URZ, UPT ;  /* 0x000000ff0400728c */ /* 0x004fc8000bf05070 */
[----:B------:R-:W-:-:S09]  /*01d0*/  UISETP.NE.AND.EX UP0, UPT, UR5, URZ, UPT, UP0 ;  /* 0x000000ff0500728c */ /* 0x000fd2000bf05300 */
[----:B------:R-:W-:Y:S05]  /*01e0*/  BRA.U !UP0, `(.L_x_3) ;  /* 0x00000001080c7547 */ /* 0x000fea000b800000 */
[----:B-1----:R-:W1:Y:S02]  /*01f0*/  LDC.64 R2, c[0x0][0x8a8] ;  /* 0x00022a00ff027b82 */ /* 0x002e640000000a00 */
[----:B-1----:R2:W5:Y:S01]  /*0200*/  LDG.E R66, desc[UR46][R2.64] ;  /* 0x0000002e02427981 */ /* 0x002562000c1e1900 */
[----:B------:R-:W-:Y:S05]  /*0210*/  BRA `(.L_x_2) ;  /* 0x0000000000087947 */ /* 0x000fea0003800000 */
.L_x_3:
[----:B------:R-:W2:Y:S02]  /*0220*/  LDCU UR4, c[0x0][0x8a0] ;  /* 0x00011400ff0477ac */ /* 0x000ea40008000800 */
[----:B--2---:R-:W-:Y:S02]  /*0230*/  MOV R66, UR4 ;  /* 0x0000000400427c02 */ /* 0x004fe40008000f00 */
.L_x_2:
[----:B------:R-:W-:Y:S01]  /*0240*/  IMAD.U32 R0, RZ, RZ, UR10 ;  /* 0x0000000aff007e24 */ /* 0x000fe2000f8e00ff */
[----:B------:R-:W-:Y:S04]  /*0250*/  BSSY.RECONVERGENT B0, `(.L_x_4) ;  /* 0x000000c000007945 */ /* 0x000fe80003800200 */
[C---:B------:R-:W-:Y:S02]  /*0260*/  ISETP.NE.OR P1, PT, R0.reuse, 0x1, !P5 ;  /* 0x000000010000780c */ /* 0x040fe40006f25670 */
[----:B------:R-:W-:-:S11]  /*0270*/  ISETP.NE.OR P0, PT, R0, 0x3, !P5 ;  /* 0x000000030000780c */ /* 0x000fd60006f05670 */
[----:B------:R-:W-:Y:S05]  /*0280*/  @P1 BRA `(.L_x_5) ;  /* 0x0000000000201947 */ /* 0x000fea0003800000 */
[----:B------:R-:W3:Y:S02]  /*0290*/  LDCU.64 UR4, c[0x0][0x348] ;  /* 0x00006900ff0477ac */ /* 0x000ee40008000a00 */
[----:B---3--:R-:W-:Y:S02]  /*02a0*/  UIADD3 UR6, UP1, UPT, UR4, 0x80, URZ ;  /* 0x0000008004067890 */ /* 0x008fe4000ff3e0ff */
[----:B------:R-:W-:Y:S02]  /*02b0*/  UIADD3 UR4, UP0, UPT, UR4, 0x180, URZ ;  /* 0x0000018004047890 */ /* 0x000fe4000ff1e0ff */
[----:B------:R-:W-:Y:S02]  /*02c0*/  UIADD3.X UR7, UPT, UPT, URZ, UR5, URZ, UP1, !UPT ;  /* 0x00000005ff077290 */ /* 0x000fe40008ffe4ff */
[----:B------:R-:W-:-:S07]  /*02d0*/  UIADD3.X UR5, UPT, UPT, URZ, UR5, URZ, UP0, !UPT ;  /* 0x00000005ff057290 */ /* 0x000fce00087fe4ff */
[----:B------:R3:W-:Y:S02]  /*02e0*/  UTMACCTL.PF [UR6] ;  /* 0x00000000060079b9 */ /* 0x0007e40008040000 */
[----:B------:R3:W-:Y:S02]  /*02f0*/  UTMACCTL.PF [UR4] ;  /* 0x00000000040079b9 */ /* 0x0007e40008040000 */
[----:B---3--:R-:W-:Y:S01]  /*0300*/  NOP ;  /* 0x0000000000007918 */ /* 0x008fe20000000000 */
.L_x_5:
[----:B------:R-:W-:Y:S05]  /*0310*/  BSYNC.RECONVERGENT B0 ;  /* 0x0000000000007941 */ /* 0x000fea0003800200 */
.L_x_4:
[----:B------:R-:W-:Y:S04]  /*0320*/  BSSY.RECONVERGENT B0, `(.L_x_6) ;  /* 0x000000a000007945 */ /* 0x000fe80003800200 */
        /* <DEDUP_REMOVED lines=9> */
.L_x_7:
[----:B------:R-:W-:Y:S05]  /*03c0*/  BSYNC.RECONVERGENT B0 ;  /* 0x0000000000007941 */ /* 0x000fea0003800200 */
.L_x_6:
[----:B------:R-:W3:Y:S01]  /*03d0*/  LDCU.64 UR4, c[0x0][0x888] ;  /* 0x00011100ff0477ac */ /* 0x000ee20008000a00 */
[----:B------:R-:W-:Y:S02]  /*03e0*/  UISETP.EQ.U32.AND UP1, UPT, UR8, URZ, UPT ;  /* 0x000000ff0800728c */ /* 0x000fe4000bf22070 */
[----:B------:R-:W-:Y:S02]  /*03f0*/  UPLOP3.LUT UP2, UPT, UPT, UPT, UPT, 0x80, 0x8 ;  /* 0x000000000008789c */ /* 0x000fe40003f4f070 */
[----:B---3--:R-:W-:-:S04]  /*0400*/  UISETP.NE.U32.AND UP0, UPT, UR4, URZ, UPT ;  /* 0x000000ff0400728c */ /* 0x008fc8000bf05070 */
[----:B------:R-:W-:-:S04]  /*0410*/  UISETP.NE.AND.EX UP0, UPT, UR5, URZ, UPT, UP0 ;  /* 0x000000ff0500728c */ /* 0x000fc8000bf05300 */
[----:B------:R-:W-:-:S04]  /*0420*/  UISETP.EQ.OR.EX UP3, UPT, UR9, URZ, !UP0, UP1 ;  /* 0x000000ff0900728c */ /* 0x000fc8000c762710 */
[----:B------:R-:W-:-:S05]  /*0430*/  UP2UR UR40, UPR, URZ, 0x8 ;  /* 0x00000008ff287883 */ /* 0x000fca0008000000 */
[----:B------:R-:W-:Y:S07]  /*0440*/  BRA.U !UP3, `(.L_x_8) ;  /* 0x000000010b207547 */ /* 0x000fee000b800000 */
[----:B------:R-:W-:Y:S01]  /*0450*/  UISETP.NE.U32.AND UP2, UPT, UR8, URZ, UPT ;  /* 0x000000ff0800728c */ /* 0x000fe2000bf45070 */
[----:B-----5:R-:W-:Y:S01]  /*0460*/  FSETP.NEU.AND P0, PT, R67, RZ, PT ;  /* 0x000000ff4300720b */ /* 0x020fe20003f0d000 */
[----:B------:R-:W-:Y:S02]  /*0470*/  USEL UR4, URZ, 0xffffffff, UP0 ;  /* 0xffffffffff047887 */ /* 0x000fe40008000000 */
[----:B------:R-:W-:-:S10]  /*0480*/  UISETP.NE.AND.EX UP2, UPT, UR9, URZ, UPT, UP2 ;  /* 0x000000ff0900728c */ /* 0x000fd4000bf45320 */
[----:B------:R-:W-:Y:S01]  /*0490*/  VOTEU.ANY UP1, P0 ;  /* 0x0000000000ff7886 */ /* 0x000fe20000020100 */
[----:B------:R-:W-:-:S04]  /*04a0*/  @!UP2 USEL UR4, URZ, 0xffffffff, UP1 ;  /* 0xffffffffff04a887 */ /* 0x000fc80008800000 */
[----:B------:R-:W-:-:S04]  /*04b0*/  ULOP3.LUT UR4, UR4, 0x1, URZ, 0xc0, !UPT ;  /* 0x0000000104047892 */ /* 0x000fc8000f8ec0ff */
[----:B------:R-:W-:-:S11]  /*04c0*/  UISETP.NE.U32.AND UP2, UPT, UR4, 0x1, UPT ;  /* 0x000000010400788c */ /* 0x000fd6000bf45070 */
.L_x_8:
[----:B-12---:R-:W1:Y:S01]  /*04d0*/  SHFL.IDX PT, R2, R115, RZ, 0x1f ;  /* 0x00001fff73027589 */ /* 0x006e6200000e0000 */
[----:B------:R-:W-:-:S04]  /*04e0*/  UISETP.NE.AND UP1, UPT, UR10, 0x2, UPT ;  /* 0x000000020a00788c */ /* 0x000fc8000bf25270 */
[----:B------:R-:W-:Y:S01]  /*04f0*/  USEL UR15, URZ, 0x1, UP1 ;  /* 0x00000001ff0f7887 */ /* 0x000fe20008800000 */
[----:B-1----:R-:W-:-:S13]  /*0500*/  ISETP.NE.AND P0, PT, R2, RZ, PT ;  /* 0x000000ff0200720c */ /* 0x002fda0003f05270 */
[----:B------:R-:W-:Y:S05]  /*0510*/  @P0 BRA `(.L_x_9) ;  /* 0x0000000000380947 */ /* 0x000fea0003800000 */
[----:B------:R-:W1:Y:S01]  /*0520*/  S2UR UR4, SR_CgaCtaId ;  /* 0x00000000000479c3 */ /* 0x000e620000008800 */
[----:B------:R-:W-:Y:S01]  /*0530*/  UMOV UR5, 0x400 ;  /* 0x0000040000057882 */ /* 0x000fe20000000000 */
[----:B------:R-:W-:Y:S01]  /*0540*/  UMOV UR6, 0x1 ;  /* 0x0000000100067882 */ /* 0x000fe20000000000 */
[----:B------:R-:W-:Y:S01]  /*0550*/  ELECT P0, URZ, PT ;  /* 0x0000000000ff782f */ /* 0x000fe20003800000 */
[----:B------:R-:W-:-:S04]  /*0560*/  UIADD3 UR6, UPT, UPT, -UR6, 0x100000, URZ ;  /* 0x0010000006067890 */ /* 0x000fc8000fffe1ff */
[----:B------:R-:W-:Y:S02]  /*0570*/  USHF.L.U32 UR7, UR6, 0xb, URZ ;  /* 0x0000000b06077899 */ /* 0x000fe400080006ff */
[----:B------:R-:W-:Y:S02]  /*0580*/  USHF.L.U32 UR6, UR6, 0x1, URZ ;  /* 0x0000000106067899 */ /* 0x000fe400080006ff */
[----:B-1----:R-:W-:Y:S01]  /*0590*/  ULEA UR4, UR4, UR5, 0x18 ;  /* 0x0000000504047291 */ /* 0x002fe2000f8ec0ff */
[----:B------:R-:W1:Y:S11]  /*05a0*/  FENCE.VIEW.ASYNC.S ;  /* 0x00000000000073c6 */ /* 0x000e760000000000 */
[----:B-1----:R1:W2:Y:S01]  /*05b0*/  SYNCS.EXCH.64 URZ, [UR4], UR6 ;  /* 0x0000000604ff75b2 */ /* 0x0022a20008000100 */
[----:B------:R1:W3:Y:S01]  /*05c0*/  SYNCS.EXCH.64 URZ, [UR4+0x10], UR6 ;  /* 0x0000100604ff75b2 */ /* 0x0002e20008000100 */
[----:B------:R1:W4:Y:S01]  /*05d0*/  SYNCS.EXCH.64 URZ, [UR4+0x8], UR6 ;  /* 0x0000080604ff75b2 */ /* 0x0003220008000100 */
[----:B------:R1:W1:Y:S01]  /*05e0*/  SYNCS.EXCH.64 URZ, [UR4+0x18], UR6 ;  /* 0x0000180604ff75b2 */ /* 0x0002620008000100 */
[----:B------:R-:W-:Y:S01]  /*05f0*/  NOP ;  /* 0x0000000000007918 */ /* 0x000fe20000000000 */
.L_x_9:
[----:B------:R-:W2:Y:S01]  /*0600*/  SHFL.IDX PT, R2, R115, RZ, 0x1f ;  /* 0x00001fff73027589 */ /* 0x000ea200000e0000 */
[----:B------:R-:W-:Y:S01]  /*0610*/  NOP ;  /* 0x0000000000007918 */ /* 0x000fe20000000000 */
[----:B--2---:R-:W-:-:S13]  /*0620*/  ISETP.NE.AND P0, PT, R2, 0x1, PT ;  /* 0x000000010200780c */ /* 0x004fda0003f05270 */
[----:B------:R-:W-:Y:S05]  /*0630*/  @P0 BRA `(.L_x_10) ;  /* 0x0000000000480947 */ /* 0x000fea0003800000 */
[----:B-1----:R-:W1:Y:S01]  /*0640*/  S2UR UR4, SR_CgaCtaId ;  /* 0x00000000000479c3 */ /* 0x002e620000008800 */
[----:B------:R-:W-:Y:S01]  /*0650*/  UMOV UR5, 0x400 ;  /* 0x0000040000057882 */ /* 0x000fe20000000000 */
[----:B------:R-:W-:Y:S01]  /*0660*/  UMOV UR8, 0x20 ;  /* 0x0000002000087882 */ /* 0x000fe20000000000 */
[----:B------:R-:W-:Y:S01]  /*0670*/  UMOV UR6, 0x80 ;  /* 0x0000008000067882 */ /* 0x000fe20000000000 */
[----:B------:R-:W-:-:S04]  /*0680*/  UIADD3 UR8, UPT, UPT, -UR8, 0x100000, URZ ;  /* 0x0010000008087890 */ /* 0x000fc8000fffe1ff */
[----:B------:R-:W-:Y:S02]  /*0690*/  USHF.L.U32 UR9, UR8, 0xb, URZ ;  /* 0x0000000b08097899 */ /* 0x000fe400080006ff */
[----:B------:R-:W-:Y:S02]  /*06a0*/  USHF.L.U32 UR8, UR8, 0x1, URZ ;  /* 0x0000000108087899 */ /* 0x000fe400080006ff */
[----:B------:R-:W-:-:S04]  /*06b0*/  UIADD3 UR6, UPT, UPT, -UR6, 0x100000, URZ ;  /* 0x0010000006067890 */ /* 0x000fc8000fffe1ff */
[----:B------:R-:W-:Y:S02]  /*06c0*/  USHF.L.U32 UR7, UR6, 0xb, URZ ;  /* 0x0000000b06077899 */ /* 0x000fe400080006ff */
[----:B------:R-:W-:Y:S01]  /*06d0*/  USHF.L.U32 UR6, UR6, 0x1, URZ ;  /* 0x0000000106067899 */ /* 0x000fe200080006ff */
[----:B------:R-:W-:Y:S01]  /*06e0*/  ELECT P0, URZ, PT ;  /* 0x0000000000ff782f */ /* 0x000fe20003800000 */
[----:B-1----:R-:W-:Y:S01]  /*06f0*/  ULEA UR4, UR4, UR5, 0x18 ;  /* 0x0000000504047291 */ /* 0x002fe2000f8ec0ff */
[----:B------:R-:W1:Y:S11]  /*0700*/  FENCE.VIEW.ASYNC.S ;  /* 0x00000000000073c6 */ /* 0x000e760000000000 */
[----:B-1----:R2:W1:Y:S01]  /*0710*/  SYNCS.EXCH.64 URZ, [UR4+0x20], UR8 ;  /* 0x0000200804ff75b2 */ /* 0x0024620008000100 */
[----:B------:R2:W1:Y:S01]  /*0720*/  SYNCS.EXCH.64 URZ, [UR4+0x30], UR6 ;  /* 0x0000300604ff75b2 */ /* 0x0004620008000100 */
[----:B------:R2:W1:Y:S01]  /*0730*/  SYNCS.EXCH.64 URZ, [UR4+0x28], UR8 ;  /* 0x0000280804ff75b2 */ /* 0x0004620008000100 */
[----:B------:R2:W1:Y:S02]  /*0740*/  SYNCS.EXCH.64 URZ, [UR4+0x38], UR6 ;  /* 0x0000380604ff75b2 */ /* 0x0004640008000100 */
[----:B--2---:R-:W-:Y:S01]  /*0750*/  NOP ;  /* 0x0000000000007918 */ /* 0x004fe20000000000 */
.L_x_10:
[----:B------:R-:W2:Y:S01]  /*0760*/  SHFL.IDX PT, R2, R115, RZ, 0x1f ;  /* 0x00001fff73027589 */ /* 0x000ea200000e0000 */
[----:B------:R-:W-:Y:S01]  /*0770*/  NOP ;  /* 0x0000000000007918 */ /* 0x000fe20000000000 */
[----:B--2---:R-:W-:-:S13]  /*0780*/  ISETP.NE.AND P0, PT, R2, 0x3, PT ;  /* 0x000000030200780c */ /* 0x004fda0003f05270 */
[----:B------:R-:W-:Y:S05]  /*0790*/  @P0 BRA `(.L_x_11) ;  /* 0x0000000000300947 */ /* 0x000fea0003800000 */
[----:B-1----:R-:W1:Y:S01]  /*07a0*/  S2UR UR6, SR_CgaCtaId ;  /* 0x00000000000679c3 */ /* 0x002e620000008800 */
[----:B------:R-:W-:Y:S01]  /*07b0*/  UMOV UR4, 0x400 ;  /* 0x0000040000047882 */ /* 0x000fe20000000000 */
[----:B------:R-:W-:Y:S01]  /*07c0*/  UMOV UR5, 0x20 ;  /* 0x0000002000057882 */ /* 0x000fe20000000000 */
[----:B------:R-:W-:Y:S01]  /*07d0*/  ELECT P0, URZ, PT ;  /* 0x0000000000ff782f */ /* 0x000fe20003800000 */
[----:B-1----:R-:W-:Y:S02]  /*07e0*/  ULEA UR6, UR6, UR4, 0x18 ;  /* 0x0000000406067291 */ /* 0x002fe4000f8ec0ff */
[----:B------:R-:W-:-:S04]  /*07f0*/  UIADD3 UR4, UPT, UPT, -UR5, 0x100000, URZ ;  /* 0x0010000005047890 */ /* 0x000fc8000fffe1ff */
[----:B------:R-:W-:Y:S02]  /*0800*/  USHF.L.U32 UR5, UR4, 0xb, URZ ;  /* 0x0000000b04057899 */ /* 0x000fe400080006ff */
[----:B------:R-:W-:Y:S01]  /*0810*/  USHF.L.U32 UR4, UR4, 0x1, URZ ;  /* 0x0000000104047899 */ /* 0x000fe200080006ff */
[----:B------:R-:W1:Y:S11]  /*0820*/  FENCE.VIEW.ASYNC.S ;  /* 0x00000000000073c6 */ /* 0x000e760000000000 */
[----:B-1----:R2:W1:Y:S01]  /*0830*/  SYNCS.EXCH.64 URZ, [UR6+0x40], UR4 ;  /* 0x0000400406ff75b2 */ /* 0x0024620008000100 */
[----:B------:R2:W1:Y:S02]  /*0840*/  SYNCS.EXCH.64 URZ, [UR6+0x48], UR4 ;  /* 0x0000480406ff75b2 */ /* 0x0004640008000100 */
[----:B--2---:R-:W-:Y:S01]  /*0850*/  NOP ;  /* 0x0000000000007918 */ /* 0x004fe20000000000 */
.L_x_11:
[----:B------:R-:W2:Y:S01]  /*0860*/  SHFL.IDX PT, R2, R115, RZ, 0x1f ;  /* 0x00001fff73027589 */ /* 0x000ea200000e0000 */
[----:B------:R-:W-:Y:S01]  /*0870*/  NOP ;  /* 0x0000000000007918 */ /* 0x000fe20000000000 */
[----:B--2---:R-:W-:-:S13]  /*0880*/  ISETP.NE.AND P0, PT, R2, 0x4, PT ;  /* 0x000000040200780c */ /* 0x004fda0003f05270 */
[----:B------:R-:W-:Y:S05]  /*0890*/  @P0 BRA `(.L_x_12) ;  /* 0x00000000004c0947 */ /* 0x000fea0003800000 */
[----:B-1----:R-:W1:Y:S01]  /*08a0*/  S2UR UR6, SR_CgaCtaId ;  /* 0x00000000000679c3 */ /* 0x002e620000008800 */
[----:B------:R-:W-:Y:S01]  /*08b0*/  UMOV UR4, 0x100 ;  /* 0x0000010000047882 */ /* 0x000fe20000000000 */
[----:B------:R-:W-:Y:S01]  /*08c0*/  UMOV UR5, 0x400 ;  /* 0x0000040000057882 */ /* 0x000fe20000000000 */
[----:B------:R-:W-:Y:S01]  /*08d0*/  USEL UR4, UR4, 0xe0, UP2 ;  /* 0x000000e004047887 */ /* 0x000fe20009000000 */
[----:B------:R-:W-:Y:S01]  /*08e0*/  UMOV UR8, 0x1 ;  /* 0x0000000100087882 */ /* 0x000fe20000000000 */
[----:B------:R-:W-:Y:S01]  /*08f0*/  ELECT P0, URZ, PT ;  /* 0x0000000000ff782f */ /* 0x000fe20003800000 */
[----:B------:R-:W-:-:S04]  /*0900*/  UIADD3 UR8, UPT, UPT, -UR8, 0x100000, URZ ;  /* 0x0010000008087890 */ /* 0x000fc8000fffe1ff */
[----:B------:R-:W-:Y:S02]  /*0910*/  USHF.L.U32 UR9, UR8, 0xb, URZ ;  /* 0x0000000b08097899 */ /* 0x000fe400080006ff */
[----:B------:R-:W-:Y:S02]  /*0920*/  USHF.L.U32 UR8, UR8, 0x1, URZ ;  /* 0x0000000108087899 */ /* 0x000fe400080006ff */
[----:B-1----:R-:W-:Y:S02]  /*0930*/  ULEA UR6, UR6, UR5, 0x18 ;  /* 0x0000000506067291 */ /* 0x002fe4000f8ec0ff */
[----:B------:R-:W-:-:S04]  /*0940*/  UIADD3 UR4, UPT, UPT, -UR4, 0x100000, URZ ;  /* 0x0010000004047890 */ /* 0x000fc8000fffe1ff */
[----:B------:R-:W-:Y:S02]  /*0950*/  USHF.L.U32 UR5, UR4, 0xb, URZ ;  /* 0x0000000b04057899 */ /* 0x000fe400080006ff */
[----:B------:R-:W-:Y:S01]  /*0960*/  USHF.L.U32 UR4, UR4, 0x1, URZ ;  /* 0x0000000104047899 */ /* 0x000fe200080006ff */
[----:B------:R-:W1:Y:S03]  /*0970*/  FENCE.VIEW.ASYNC.S ;  /* 0x00000000000073c6 */ /* 0x000e660000000000 */
[----:B-1----:R2:W1:Y:S08]  /*0980*/  SYNCS.EXCH.64 URZ, [UR6+0x50], UR8 ;  /* 0x0000500806ff75b2 */ /* 0x0024700008000100 */
[----:B------:R2:W1:Y:S01]  /*0990*/  SYNCS.EXCH.64 URZ, [UR6+0x60], UR4 ;  /* 0x0000600406ff75b2 */ /* 0x0004620008000100 */
[----:B------:R2:W1:Y:S01]  /*09a0*/  SYNCS.EXCH.64 URZ, [UR6+0x58], UR8 ;  /* 0x0000580806ff75b2 */ /* 0x0004620008000100 */
[----:B------:R2:W1:Y:S02]  /*09b0*/  SYNCS.EXCH.64 URZ, [UR6+0x68], UR4 ;  /* 0x0000680406ff75b2 */ /* 0x0004640008000100 */
[----:B--2---:R-:W-:Y:S01]  /*09c0*/  NOP ;  /* 0x0000000000007918 */ /* 0x004fe20000000000 */
.L_x_12:
        /* <DEDUP_REMOVED lines=20> */
[----:B------:R2:W1:Y:S01]  /*0b10*/  SYNCS.EXCH.64 URZ, [UR4+0x98], UR6 ;  /* 0x0000980604ff75b2 */ /* 0x0004620008000100 */
[----:B------:R2:W1:Y:S01]  /*0b20*/  SYNCS.EXCH.64 URZ, [UR4+0x80], UR8 ;  /* 0x0000800804ff75b2 */ /* 0x0004620008000100 */
[----:B------:R2:W1:Y:S01]  /*0b30*/  SYNCS.EXCH.64 URZ, [UR4+0xa0], UR6 ;  /* 0x0000a00604ff75b2 */ /* 0x0004620008000100 */
[----:B------:R2:W1:Y:S01]  /*0b40*/  SYNCS.EXCH.64 URZ, [UR4+0x88], UR8 ;  /* 0x0000880804ff75b2 */ /* 0x0004620008000100 */
[----:B------:R2:W1:Y:S02]  /*0b50*/  SYNCS.EXCH.64 URZ, [UR4+0xa8], UR6 ;  /* 0x0000a80604ff75b2 */ /* 0x0004640008000100 */
[----:B--2---:R-:W-:Y:S01]  /*0b60*/  NOP ;  /* 0x0000000000007918 */ /* 0x004fe20000000000 */
.L_x_13:
        /* <DEDUP_REMOVED lines=13> */
[----:B-1----:R2:W1:Y:S01]  /*0c40*/  SYNCS.EXCH.64 URZ, [UR4+0xb0], UR6 ;  /* 0x0000b00604ff75b2 */ /* 0x0024620008000100 */
[----:B------:R2:W1:Y:S01]  /*0c50*/  SYNCS.EXCH.64 URZ, [UR4+0xc0], UR6 ;  /* 0x0000c00604ff75b2 */ /* 0x0004620008000100 */
[----:B------:R2:W1:Y:S01]  /*0c60*/  SYNCS.EXCH.64 URZ, [UR4+0xb8], UR6 ;  /* 0x0000b80604ff75b2 */ /* 0x0004620008000100 */
[----:B------:R2:W1:Y:S02]  /*0c70*/  SYNCS.EXCH.64 URZ, [UR4+0xc8], UR6 ;  /* 0x0000c80604ff75b2 */ /* 0x0004640008000100 */
[----:B--2---:R-:W-:Y:S01]  /*0c80*/  NOP ;  /* 0x0000000000007918 */ /* 0x004fe20000000000 */
.L_x_14:
[----:B------:R-:W2:Y:S01]  /*0c90*/  S2UR UR5, SR_CTAID.X ;  /* 0x00000000000579c3 */ /* 0x000ea20000002500 */
[----:B------:R-:W-:-:S05]  /*0ca0*/  CS2R.32 R109, SR_CgaSize ;  /* 0x00000000006d7805 */ /* 0x000fca0000008a00 */
[----:B------:R-:W-:-:S05]  /*0cb0*/  IMAD R109, R109, -0xa0, RZ ;  /* 0xffffff606d6d7824 */ /* 0x000fca00078e02ff */
[----:B-1----:R-:W-:-:S14]  /*0cc0*/  R2UR UR7, R109 ;  /* 0x000000006d0772ca */ /* 0x002fdc00000e0000 */
[----:B------:R-:W1:Y:S01]  /*0cd0*/  LDCU UR7, c[0x0][UR7+0x2b0] ;  /* 0x00005600070777ac */ /* 0x000e620008000800 */
[----:B------:R-:W-:Y:S01]  /*0ce0*/  NOP ;  /* 0x0000000000007918 */ /* 0x000fe20000000000 */
[----:B------:R-:W-:-:S05]  /*0cf0*/  CS2R.32 R109, SR_CgaSize ;  /* 0x00000000006d7805 */ /* 0x000fca0000008a00 */
[----:B------:R-:W-:-:S05]  /*0d00*/  IMAD R109, R109, -0xa0, RZ ;  /* 0xffffff606d6d7824 */ /* 0x000fca00078e02ff */
[----:B------:R-:W-:-:S14]  /*0d10*/  R2UR UR6, R109 ;  /* 0x000000006d0672ca */ /* 0x000fdc00000e0000 */
[----:B------:R-:W3:Y:S01]  /*0d20*/  LDCU UR6, c[0x0][UR6+0x2b4] ;  /* 0x00005680060677ac */ /* 0x000ee20008000800 */
[----:B------:R-:W4:Y:S08]  /*0d30*/  S2UR UR4, SR_CTAID.Y ;  /* 0x00000000000479c3 */ /* 0x000f300000002600 */
[----:B------:R-:W3:Y:S01]  /*0d40*/  LDC R10, c[0x0][0xb24] ;  /* 0x0002c900ff0a7b82 */ /* 0x000ee20000000800 */
[----:B--2---:R-:W-:-:S02]  /*0d50*/  I2FP.F32.U32 R107, UR5 ;  /* 0x00000005006b7c45 */ /* 0x004fc40008201000 */
[----:B------:R-:W-:-:S05]  /*0d60*/  CS2R.32 R3, SR_CgaSize ;  /* 0x0000000000037805 */ /* 0x000fca0000008a00 */
[----:B------:R-:W-:-:S06]  /*0d70*/  IMAD R3, R3, -0xa0, RZ ;  /* 0xffffff6003037824 */ /* 0x000fcc00078e02ff */
[----:B------:R-:W2:Y:S01]  /*0d80*/  LDC R3, c[0x0][R3+0x2a0] ;  /* 0x0000a80003037b82 */ /* 0x000ea20000000800 */
[----:B------:R-:W-:Y:S01]  /*0d90*/  MOV R109, UR5 ;  /* 0x00000005006d7c02 */ /* 0x000fe20008000f00 */
[----:B-1----:R-:W-:Y:S01]  /*0da0*/  FMUL R107, R107, UR7 ;  /* 0x000000076b6b7c20 */ /* 0x002fe20008400000 */
[----:B----4-:R-:W-:Y:S02]  /*0db0*/  I2FP.F32.U32 R106, UR4 ;  /* 0x00000004006a7c45 */ /* 0x010fe40008201000 */
[----:B------:R-:W-:-:S05]  /*0dc0*/  CS2R.32 R2, SR_CgaSize ;  /* 0x0000000000027805 */ /* 0x000fca0000008a00 */
[----:B------:R-:W-:-:S06]  /*0dd0*/  IMAD R2, R2, -0xa0, RZ ;  /* 0xffffff6002027824 */ /* 0x000fcc00078e02ff */
[----:B------:R-:W1:Y:S01]  /*0de0*/  LDC R2, c[0x0][R2+0x2a4] ;  /* 0x0000a90002027b82 */ /* 0x000e620000000800 */
[----:B------:R-:W-:Y:S01]  /*0df0*/  MOV R108, UR4 ;  /* 0x00000004006c7c02 */ /* 0x000fe20008000f00 */
[----:B------:R-:W4:Y:S01]  /*0e00*/  F2I.U32.TRUNC.NTZ R107, R107 ;  /* 0x0000006b006b7305 */ /* 0x000f22000020f000 */
[----:B---3--:R-:W-:-:S05]  /*0e10*/  FMUL R106, R106, UR6 ;  /* 0x000000066a6a7c20 */ /* 0x008fca0008400000 */
[----:B------:R-:W-:Y:S01]  /*0e20*/  BAR.SYNC.DEFER_BLOCKING 0x0 ;  /* 0x0000000000007b1d */ /* 0x000fe20000010000 */
[----:B------:R-:W-:-:S05]  /*0e30*/  ISETP.GE.AND P0, PT, R10, 0x1, PT ;  /* 0x000000010a00780c */ /* 0x000fca0003f06270 */
[----:B------:R-:W3:Y:S02]  /*0e40*/  F2I.U32.TRUNC.NTZ R106, R106 ;  /* 0x0000006a006a7305 */ /* 0x000ee4000020f000 */
[----:B------:R-:W1:Y:S01]  /*0e50*/  S2UR UR60, SR_CTAID.Z ;  /* 0x00000000003c79c3 */ /* 0x000e620000002700 */
[----:B----4-:R-:W-:-:S05]  /*0e60*/  IADD3 R107, PT, PT, -R107, RZ, RZ ;  /* 0x000000ff6b6b7210 */ /* 0x010fca0007ffe1ff */
[----:B--2---:R-:W-:Y:S01]  /*0e70*/  IMAD R107, R3, R107, UR5 ;  /* 0x00000005036b7e24 */ /* 0x004fe2000f8e026b */
[----:B---3--:R-:W-:-:S05]  /*0e80*/  IADD3 R106, PT, PT, -R106, RZ, RZ ;  /* 0x000000ff6a6a7210 */ /* 0x008fca0007ffe1ff */
[----:B-1----:R-:W-:Y:S01]  /*0e90*/  IMAD R106, R2, R106, UR4 ;  /* 0x00000004026a7e24 */ /* 0x002fe2000f8e026a */
[----:B------:R-:W-:Y:S06]  /*0ea0*/  @!P0 BRA `(.L_x_15) ;  /* 0x0000000000b88947 */ /* 0x000fec0003800000 */
[----:B------:R-:W1:Y:S01]  /*0eb0*/  LDC.64 R4, c[0x0][0xb18] ;  /* 0x0002c600ff047b82 */ /* 0x000e620000000a00 */
[----:B------:R-:W-:-:S07]  /*0ec0*/  ISETP.NE.AND P0, PT, R10, 0x1, PT ;  /* 0x000000010a00780c */ /* 0x000fce0003f05270 */
[----:B------:R-:W2:Y:S08]  /*0ed0*/  LDC R9, c[0x0][0xb0c] ;  /* 0x0002c300ff097b82 */ /* 0x000eb00000000800 */
[----:B------:R-:W3:Y:S08]  /*0ee0*/  LDC R12, c[0x0][0x370] ;  /* 0x0000dc00ff0c7b82 */ /* 0x000ef00000000800 */
[----:B------:R-:W4:Y:S01]  /*0ef0*/  LDC R11, c[0x0][0x374] ;  /* 0x0000dd00ff0b7b82 */ /* 0x000f220000000800 */
[----:B-1----:R-:W-:-:S07]  /*0f00*/  ISETP.NE.AND P1, PT, R4, 0x1, PT ;  /* 0x000000010400780c */ /* 0x002fce0003f25270 */
[----:B------:R-:W3:Y:S01]  /*0f10*/  LDC.64 R6, c[0x0][0xb10] ;  /* 0x0002c400ff067b82 */ /* 0x000ee20000000a00 */
[----:B--2---:R-:W-:-:S07]  /*0f20*/  ISETP.NE.AND P2, PT, R9, 0x1, PT ;  /* 0x000000010900780c */ /* 0x004fce0003f45270 */
[----:B------:R-:W1:Y:S08]  /*0f30*/  LDC R8, c[0x0][0xb20] ;  /* 0x0002c800ff087b82 */ /* 0x000e700000000800 */
[----:B------:R-:W2:Y:S01]  /*0f40*/  LDC.64 R2, c[0x0][0xb28] ;  /* 0x0002ca00ff027b82 */ /* 0x000ea20000000a00 */
[----:B----4-:R-:W-:-:S04]  /*0f50*/  IMAD.HI.U32 R13, R11, R5, RZ ;  /* 0x000000050b0d7227 */ /* 0x010fc800078e00ff */
[----:B------:R-:W-:-:S04]  /*0f60*/  IMAD.HI.U32 R5, R108, R5, RZ ;  /* 0x000000056c057227 */ /* 0x000fc800078e00ff */
[----:B---3--:R-:W-:-:S05]  /*0f70*/  IMAD.HI.U32 R14, R12, R6, RZ ;  /* 0x000000060c0e7227 */ /* 0x008fca00078e00ff */
[-C--:B------:R-:W-:Y:S01]  /*0f80*/  @P2 SHF.R.U32.HI R12, RZ, R7.reuse, R14 ;  /* 0x00000007ff0c2219 */ /* 0x080fe2000001160e */
[----:B------:R-:W-:Y:S01]  /*0f90*/  IMAD.HI.U32 R14, R109, R6, RZ ;  /* 0x000000066d0e7227 */ /* 0x000fe200078e00ff */
[-C--:B-1----:R-:W-:Y:S02]  /*0fa0*/  @P1 SHF.R.U32.HI R11, RZ, R8.reuse, R13 ;  /* 0x00000008ff0b1219 */ /* 0x082fe4000001160d */
[----:B------:R-:W-:Y:S02]  /*0fb0*/  SHF.R.U32.HI R5, RZ, R8, R5 ;  /* 0x00000008ff057219 */ /* 0x000fe40000011605 */
[----:B------:R-:W-:Y:S02]  /*0fc0*/  SHF.R.U32.HI R14, RZ, R7, R14 ;  /* 0x00000007ff0e7219 */ /* 0x000fe4000001160e */
[----:B------:R-:W-:Y:S01]  /*0fd0*/  SEL R5, R108, R5, !P1 ;  /* 0x000000056c057207 */ /* 0x000fe20004800000 */
[----:B--2---:R-:W-:Y:S01]  /*0fe0*/  IMAD.HI.U32 R13, R11, R2, RZ ;  /* 0x000000020b0d7227 */ /* 0x004fe200078e00ff */
[----:B------:R-:W-:-:S03]  /*0ff0*/  SEL R14, R109, R14, !P2 ;  /* 0x0000000e6d0e7207 */ /* 0x000fc60005000000 */
[----:B------:R-:W-:Y:S01]  /*1000*/  IMAD.HI.U32 R6, R12, R2, RZ ;  /* 0x000000020c067227 */ /* 0x000fe200078e00ff */
[----:B------:R-:W-:-:S04]  /*1010*/  @P0 SHF.R.U32.HI R11, RZ, R3, R13 ;  /* 0x00000003ff0b0219 */ /* 0x000fc8000001160d */
[----:B------:R-:W-:Y:S01]  /*1020*/  @P0 SHF.R.U32.HI R12, RZ, R3, R6 ;  /* 0x00000003ff0c0219 */ /* 0x000fe20000011606 */
[----:B------:R-:W-:-:S04]  /*1030*/  IMAD R11, R11, R10, RZ ;  /* 0x0000000a0b0b7224 */ /* 0x000fc800078e02ff */
[----:B------:R-:W-:Y:S01]  /*1040*/  IMAD R6, R12, R10, RZ ;  /* 0x0000000a0c067224 */ /* 0x000fe200078e02ff */
[----:B------:R-:W-:-:S04]  /*1050*/  ISETP.GE.AND P1, PT, R5, R11, PT ;  /* 0x0000000b0500720c */ /* 0x000fc80003f26270 */
[----:B------:R-:W-:Y:S01]  /*1060*/  ISETP.GE.OR P1, PT, R14, R6, P1 ;  /* 0x000000060e00720c */ /* 0x000fe20000f26670 */
[----:B------:R-:W-:-:S05]  /*1070*/  IMAD.HI.U32 R6, R5, R2, RZ ;  /* 0x0000000205067227 */ /* 0x000fca00078e00ff */
[----:B------:R-:W-:-:S04]  /*1080*/  SHF.R.U32.HI R6, RZ, R3, R6 ;  /* 0x00000003ff067219 */ /* 0x000fc80000011606 */
[----:B------:R-:W-:-:S03]  /*1090*/  SEL R6, R5, R6, !P0 ;  /* 0x0000000605067207 */ /* 0x000fc60004000000 */
[----:B------:R-:W-:Y:S01]  /*10a0*/  @!P1 IMAD.HI.U32 R7, R14, R2, RZ ;  /* 0x000000020e079227 */ /* 0x000fe200078e00ff */
[----:B------:R-:W-:-:S04]  /*10b0*/  IADD3 R2, PT, PT, -R6, RZ, RZ ;  /* 0x000000ff06027210 */ /* 0x000fc80007ffe1ff */
[----:B------:R-:W-:Y:S01]  /*10c0*/  @!P1 SHF.R.U32.HI R3, RZ, R3, R7 ;  /* 0x00000003ff039219 */ /* 0x000fe20000011607 */
[----:B------:R-:W-:Y:S01]  /*10d0*/  IMAD R2, R10, R2, R5 ;  /* 0x000000020a027224 */ /* 0x000fe200078e0205 */
[----:B------:R-:W-:Y:S02]  /*10e0*/  IADD3 R7, PT, PT, -R5, RZ, RZ ;  /* 0x000000ff05077210 */ /* 0x000fe40007ffe1ff */
[----:B------:R-:W-:-:S03]  /*10f0*/  @!P1 SEL R3, R14, R3, !P0 ;  /* 0x000000030e039207 */ /* 0x000fc60004000000 */
[----:B------:R-:W-:Y:S02]  /*1100*/  IMAD R7, R4, R7, R108 ;  /* 0x0000000704077224 */ /* 0x000fe400078e026c */
[--C-:B------:R-:W-:Y:S02]  /*1110*/  @!P1 IMAD.IADD R6, R6, 0x1, -R3.reuse ;  /* 0x0000000106069824 */ /* 0x100fe400078e0a03 */
[----:B------:R-:W-:Y:S01]  /*1120*/  @!P1 IMAD R3, R2, R12, R3 ;  /* 0x0000000c02039224 */ /* 0x000fe200078e0203 */
[----:B------:R-:W-:Y:S01]  /*1130*/  IADD3 R2, PT, PT, -R14, RZ, RZ ;  /* 0x000000ff0e027210 */ /* 0x000fe20007ffe1ff */
[----:B------:R-:W-:Y:S02]  /*1140*/  @!P1 IMAD R5, R6, R10, R14 ;  /* 0x0000000a06059224 */ /* 0x000fe400078e020e */
[----:B------:R-:W-:Y:S02]  /*1150*/  @!P1 IMAD.MOV.U32 R14, RZ, RZ, R3 ;  /* 0x000000ffff0e9224 */ /* 0x000fe400078e0003 */
[----:B------:R-:W-:-:S02]  /*1160*/  IMAD R2, R9, R2, R109 ;  /* 0x0000000209027224 */ /* 0x000fc400078e026d */
[----:B------:R-:W-:Y:S02]  /*1170*/  IMAD R108, R5, R4, R7 ;  /* 0x00000004056c7224 */ /* 0x000fe400078e0207 */
[----:B------:R-:W-:Y:S02]  /*1180*/  IMAD R109, R14, R9, R2 ;  /* 0x000000090e6d7224 */ /* 0x000fe400078e0202 */
.L_x_15:
[----:B------:R-:W1:Y:S01]  /*1190*/  LDCU UR4, c[0x0][0xb30] ;  /* 0x00016600ff0477ac */ /* 0x000e620008000800 */
[----:B------:R-:W2:Y:S08]  /*11a0*/  S2UR UR37, SR_CgaCtaId ;  /* 0x00000000002579c3 */ /* 0x000eb00000008800 */
[----:B------:R-:W3:Y:S01]  /*11b0*/  LDC R60, c[0x0][0xb24] ;  /* 0x0002c900ff3c7b82 */ /* 0x000ee20000000800 */
[----:B-1----:R-:W-:-:S09]  /*11c0*/  UISETP.NE.AND UP1, UPT, UR4, 0x1, UPT ;  /* 0x000000010400788c */ /* 0x002fd2000bf25270 */
[----:B--2---:R-:W-:Y:S05]  /*11d0*/  BRA.U UP1, `(.L_x_16) ;  /* 0x0000000101407547 */ /* 0x004fea000b800000 */
[----:B------:R-:W1:Y:S08]  /*11e0*/  LDC.64 R4, c[0x0][0xb10] ;  /* 0x0002c400ff047b82 */ /* 0x000e700000000a00 */
[----:B------:R-:W2:Y:S08]  /*11f0*/  LDC.64 R2, c[0x0][0xb18] ;  /* 0x0002c600ff027b82 */ /* 0x000eb00000000a00 */
[----:B------:R-:W4:Y:S08]  /*1200*/  LDC R6, c[0x0][0xb20] ;  /* 0x0002c800ff067b82 */ /* 0x000f300000000800 */
[----:B------:R-:W3:Y:S01]  /*1210*/  LDC R7, c[0x0][0xb0c] ;  /* 0x0002c300ff077b82 */ /* 0x000ee20000000800 */
[----:B-1----:R-:W-:-:S05]  /*1220*/  IMAD.HI.U32 R4, R109, R4, RZ ;  /* 0x000000046d047227 */ /* 0x002fca00078e00ff */
[----:B------:R-:W-:Y:S01]  /*1230*/  SHF.R.U32.HI R4, RZ, R5, R4 ;  /* 0x00000005ff047219 */ /* 0x000fe20000011604 */
[----:B--2---:R-:W-:Y:S01]  /*1240*/  IMAD.HI.U32 R3, R108, R3, RZ ;  /* 0x000000036c037227 */ /* 0x004fe200078e00ff */
[----:B------:R-:W-:-:S04]  /*1250*/  ISETP.NE.AND P0, PT, R2, 0x1, PT ;  /* 0x000000010200780c */ /* 0x000fc80003f05270 */
[----:B----4-:R-:W-:-:S04]  /*1260*/  SHF.R.U32.HI R3, RZ, R6, R3 ;  /* 0x00000006ff037219 */ /* 0x010fc80000011603 */
[----:B------:R-:W-:Y:S02]  /*1270*/  SEL R3, R108, R3, !P0 ;  /* 0x000000036c037207 */ /* 0x000fe40004000000 */
[----:B---3--:R-:W-:-:S04]  /*1280*/  ISETP.NE.AND P1, PT, R7, 0x1, PT ;  /* 0x000000010700780c */ /* 0x008fc80003f25270 */
[----:B------:R-:W-:-:S05]  /*1290*/  SEL R4, R109, R4, !P1 ;  /* 0x000000046d047207 */ /* 0x000fca0004800000 */
[----:B------:R-:W-:Y:S02]  /*12a0*/  IMAD.IADD R5, R3, 0x1, -R4 ;  /* 0x0000000103057824 */ /* 0x000fe400078e0a04 */
[----:B------:R-:W-:Y:S02]  /*12b0*/  IMAD.IADD R3, R4, 0x1, -R3 ;  /* 0x0000000104037824 */ /* 0x000fe400078e0a03 */
[----:B------:R-:W-:Y:S02]  /*12c0*/  IMAD R109, R5, R7, R109 ;  /* 0x00000007056d7224 */ /* 0x000fe400078e026d */
[----:B------:R-:W-:-:S07]  /*12d0*/  IMAD R108, R3, R2, R108 ;  /* 0x00000002036c7224 */ /* 0x000fce00078e026c */
.L_x_16:
[----:B------:R-:W-:Y:S01]  /*12e0*/  BAR.SYNC.DEFER_BLOCKING 0x0 ;  /* 0x0000000000007b1d */ /* 0x000fe20000010000 */
[----:B------:R-:W-:Y:S01]  /*12f0*/  UISETP.NE.AND UP1, UPT, UR10, 0x2, UPT ;  /* 0x000000020a00788c */ /* 0x000fe2000bf25270 */
[----:B------:R-:W-:Y:S02]  /*1300*/  ISETP.NE.OR P5, PT, R0, 0x2, !P5 ;  /* 0x000000020000780c */ /* 0x000fe40006fa5670 */
[----:B------:R-:W-:-:S06]  /*1310*/  LOP3.LUT R2, R121, 0x1f, RZ, 0xc0, !PT ;  /* 0x0000001f79027812 */ /* 0x000fcc00078ec0ff */
[----:B------:R-:W-:Y:S05]  /*1320*/  BRA.U UP1, `(.L_x_17) ;  /* 0x0000001501147547 */ /* 0x000fea000b800000 */
[----:B------:R-:W1:Y:S01]  /*1330*/  LDCU UR6, c[0x0][0x38c] ;  /* 0x00007180ff0677ac */ /* 0x000e620008000800 */
[----:B------:R-:W2:Y:S01]  /*1340*/  LDC R8, c[0x0][0x370] ;  /* 0x0000dc00ff087b82 */ /* 0x000ea20000000800 */
[----:B------:R-:W-:Y:S01]  /*1350*/  PLOP3.LUT P1, PT, PT, PT, UP2, 0x80, 0x8 ;  /* 0x000000000008781c */ /* 0x000fe20003f2f028 */
[----:B------:R-:W-:Y:S01]  /*1360*/  IMAD.MOV.U32 R15, RZ, RZ, 0x1 ;  /* 0x00000001ff0f7424 */ /* 0x000fe200078e00ff */
[----:B------:R-:W-:Y:S01]  /*1370*/  ISETP.EQ.OR P4, PT, R2, RZ, P5 ;  /* 0x000000ff0200720c */ /* 0x000fe20002f82670 */
[----:B------:R-:W-:Y:S01]  /*1380*/  IMAD.MOV.U32 R14, RZ, RZ, RZ ;  /* 0x000000ffff0e7224 */ /* 0x000fe200078e00ff */
[----:B------:R-:W-:Y:S02]  /*1390*/  PLOP3.LUT P1, PT, P1, PT, PT, 0x8, 0x80 ;  /* 0x000000000080781c */ /* 0x000fe40000f2e170 */
[----:B------:R-:W-:Y:S01]  /*13a0*/  CS2R R12, SRZ ;  /* 0x00000000000c7805 */ /* 0x000fe2000001ff00 */
[----:B------:R-:W-:Y:S01]  /*13b0*/  IMAD.MOV.U32 R11, RZ, RZ, 0x1 ;  /* 0x00000001ff0b7424 */ /* 0x000fe200078e00ff */
[----:B------:R-:W4:Y:S01]  /*13c0*/  LDC R0, c[0x0][0x374] ;  /* 0x0000dd00ff007b82 */ /* 0x000f220000000800 */
[----:B------:R-:W2:Y:S01]  /*13d0*/  LDCU.64 UR38, c[0x0][0x348] ;  /* 0x00006900ff2677ac */ /* 0x000ea20008000a00 */
[----:B------:R-:W-:Y:S01]  /*13e0*/  UMOV UR22, URZ ;  /* 0x000000ff00167c82 */ /* 0x000fe20008000000 */
[----:B-1----:R-:W-:-:S02]  /*13f0*/  UIADD3 UR5, UPT, UPT, UR6, 0xff, URZ ;  /* 0x000000ff06057890 */ /* 0x002fc4000fffe0ff */
[----:B------:R-:W-:Y:S02]  /*1400*/  UIADD3 UR47, UPT, UPT, UR6, 0x1fe, URZ ;  /* 0x000001fe062f7890 */ /* 0x000fe4000fffe0ff */
[----:B------:R-:W-:-:S04]  /*1410*/  USHF.R.S32.HI UR4, URZ, 0x1f, UR5 ;  /* 0x0000001fff047899 */ /* 0x000fc80008011405 */
[----:B------:R-:W-:-:S04]  /*1420*/  ULEA.HI UR4, UR4, UR5, URZ, 0x8 ;  /* 0x0000000504047291 */ /* 0x000fc8000f8f40ff */
[----:B------:R-:W-:Y:S02]  /*1430*/  USHF.R.S32.HI UR45, URZ, 0x8, UR4 ;  /* 0x00000008ff2d7899 */ /* 0x000fe40008011404 */
[----:B------:R-:W-:Y:S02]  /*1440*/  UIADD3 UR4, UPT, UPT, UR6, -0x1, URZ ;  /* 0xffffffff06047890 */ /* 0x000fe4000fffe0ff */
[----:B------:R-:W-:Y:S02]  /*1450*/  UISETP.LT.U32.AND UP0, UPT, UR45, 0x2, UPT ;  /* 0x000000022d00788c */ /* 0x000fe4000bf01070 */
[----:B------:R-:W-:Y:S02]  /*1460*/  UISETP.GE.U32.AND UP1, UPT, UR4, -0x1ff, UPT ;  /* 0xfffffe010400788c */ /* 0x000fe4000bf26070 */
[----:B------:R-:W-:-:S04]  /*1470*/  USEL UR29, UR45, 0x2, UP0 ;  /* 0x000000022d1d7887 */ /* 0x000fc80008000000 */
[----:B------:R-:W-:Y:S02]  /*1480*/  UIADD3 UR23, UPT, UPT, UR29, -0x1, URZ ;  /* 0xffffffff1d177890 */ /* 0x000fe4000fffe0ff */
[----:B------:R-:W-:-:S03]  /*1490*/  UIADD3 UR46, UPT, UPT, UR45, -UR29, URZ ;  /* 0x8000001d2d2e7290 */ /* 0x000fc6000fffe0ff */
[----:B------:R-:W-:-:S04]  /*14a0*/  @UP1 UIADD3 UR23, UPT, UPT, UR29, URZ, URZ ;  /* 0x000000ff1d171290 */ /* 0x000fc8000fffe0ff */
[----:B--2---:R-:W-:-:S12]  /*14b0*/  UIADD3 UR23, UPT, UPT, UR23, 0x1, URZ ;  /* 0x0000000117177890 */ /* 0x004fd8000fffe0ff */
.L_x_35:
[----:B------:R-:W-:Y:S01]  /*14c0*/  UISETP.NE.AND UP0, UPT, UR37, URZ, UPT ;  /* 0x000000ff2500728c */ /* 0x000fe2000bf05270 */
[----:B------:R-:W1:Y:S08]  /*14d0*/  S2UR UR37, SR_CgaCtaId ;  /* 0x00000000002579c3 */ /* 0x000e700000008800 */
[----:B------:R-:W-:Y:S05]  /*14e0*/  BRA.U UP0, `(.L_x_18) ;  /* 0x0000000100347547 */ /* 0x000fea000b800000 */
[----:B------:R-:W2:Y:S01]  /*14f0*/  S2R R2, SR_CgaCtaId ;  /* 0x0000000000027919 */ /* 0x000ea20000008800 */
[----:B------:R-:W-:-:S04]  /*1500*/  MOV R3, 0x400 ;  /* 0x0000040000037802 */ /* 0x000fc80000000f00 */
[----:B--2---:R-:W-:Y:S02]  /*1510*/  LEA R2, R2, R3, 0x18 ;  /* 0x0000000302027211 */ /* 0x004fe400078ec0ff */
[----:B------:R-:W-:-:S03]  /*1520*/  SHF.L.U32 R3, R11, 0x1f, RZ ;  /* 0x0000001f0b037819 */ /* 0x000fc600000006ff */
[----:B------:R-:W-:-:S04]  /*1530*/  IMAD R2, R12, 0x8, R2 ;  /* 0x000000080c027824 */ /* 0x000fc800078e0202 */
[----:B------:R-:W2:Y:S02]  /*1540*/  SYNCS.PHASECHK.TRANS64.TRYWAIT P0, [R2+URZ+0xc0], R3 ;  /* 0x0000c003020075a7 */ /* 0x000ea400080011ff */
[----:B--2---:R-:W-:Y:S05]  /*1550*/  @!P0 BRA `(.L_x_19) ;  /* 0x0000006000388947 */ /* 0x004fea0003800000 */
.L_x_104:
[----:B------:R-:W-:Y:S01]  /*1560*/  VIADD R12, R12, 0x1 ;  /* 0x000000010c0c7836 */ /* 0x000fe20000000000 */
[----:B------:R2:W-:Y:S04]  /*1570*/  SYNCS.ARRIVE.TRANS64.A1T0 RZ, [R2+URZ+0xb0], RZ ;  /* 0x0000b0ff02ff79a7 */ /* 0x0005e800081000ff */
[----:B------:R-:W-:-:S04]  /*1580*/  ISETP.NE.AND P0, PT, R12, 0x2, PT ;  /* 0x000000020c00780c */ /* 0x000fc80003f05270 */
[----:B------:R-:W-:Y:S02]  /*1590*/  SEL R12, R12, RZ, P0 ;  /* 0x000000ff0c0c7207 */ /* 0x000fe40000000000 */
[----:B--2---:R-:W-:-:S04]  /*15a0*/  SEL R2, RZ, 0x1, P0 ;  /* 0x00000001ff027807 */ /* 0x004fc80000000000 */
[----:B------:R-:W-:-:S07]  /*15b0*/  LOP3.LUT R11, R11, R2, RZ, 0x3c, !PT ;  /* 0x000000020b0b7212 */ /* 0x000fce00078e3cff */
.L_x_18:
[----:B------:R-:W-:Y:S01]  /*15c0*/  UMOV UR4, 0x400 ;  /* 0x0000040000047882 */ /* 0x000fe20000000000 */
[----:B------:R-:W-:Y:S01]  /*15d0*/  SHF.L.U32 R2, R15, 0x1f, RZ ;  /* 0x0000001f0f027819 */ /* 0x000fe200000006ff */
[----:B-1----:R-:W-:Y:S01]  /*15e0*/  ULEA UR4, UR37, UR4, 0x18 ;  /* 0x0000000425047291 */ /* 0x002fe2000f8ec0ff */
[----:B------:R-:W-:Y:S01]  /*15f0*/  R2UR UR59, R109 ;  /* 0x000000006d3b72ca */ /* 0x000fe200000e0000 */
[----:B------:R-:W-:Y:S01]  /*1600*/  UISETP.GE.U32.AND UP0, UPT, UR47, 0x1ff, UPT ;  /* 0x000001ff2f00788c */ /* 0x000fe2000bf06070 */
[----:B------:R-:W-:Y:S01]  /*1610*/  R2UR UR27, R108 ;  /* 0x000000006c1b72ca */ /* 0x000fe200000e0000 */
[----:B------:R-:W-:Y:S01]  /*1620*/  ULEA UR5, UR22, UR4, 0x3 ;  /* 0x0000000416057291 */ /* 0x000fe2000f8e18ff */
[----:B------:R-:W-:-:S08]  /*1630*/  UMOV UR13, URZ ;  /* 0x000000ff000d7c82 */ /* 0x000fd00008000000 */
[----:B------:R1:W2:Y:S01]  /*1640*/  SYNCS.PHASECHK.TRANS64.TRYWAIT P0, [UR5+0x10], R2 ;  /* 0x00001002ff0075a7 */ /* 0x0002a20008001105 */
[----:B------:R-:W-:Y:S02]  /*1650*/  USHF.L.U32 UR59, UR59, 0x6, URZ ;  /* 0x000000063b3b7899 */ /* 0x000fe400080006ff */
[----:B------:R-:W-:Y:S01]  /*1660*/  UIMAD UR27, UR27, 0x50, URZ ;  /* 0x000000501b1b78a4 */ /* 0x000fe2000f8e02ff */
[----:B------:R-:W-:Y:S11]  /*1670*/  BRA.U !UP0, `(.L_x_20) ;  /* 0x00000005082c7547 */ /* 0x000ff6000b800000 */
[----:B------:R-:W-:Y:S01]  /*1680*/  UMOV UR21, URZ ;  /* 0x000000ff00157c82 */ /* 0x000fe20008000000 */
[----:B------:R-:W-:-:S05]  /*1690*/  UMOV UR5, UR22 ;  /* 0x0000001600057c82 */ /* 0x000fca0008000000 */
.L_x_25:
[----:B--2---:R-:W-:Y:S01]  /*16a0*/  @!P5 MOV R3, 0x12000 ;  /* 0x000120000003d802 */ /* 0x004fe20000000f00 */
[----:B------:R-:W-:Y:S01]  /*16b0*/  ULEA UR57, UR5, UR4, 0x3 ;  /* 0x0000000405397291 */ /* 0x000fe2000f8e18ff */
[----:B-12---:R-:W-:Y:S11]  /*16c0*/  @P0 BRA `(.L_x_21) ;  /* 0x00000000000c0947 */ /* 0x006ff60003800000 */
[----:B------:R-:W-:Y:S04]  /*16d0*/  SHF.L.U32 R4, R15, 0x1f, RZ ;  /* 0x0000001f0f047819 */ /* 0x000fe800000006ff */
[----:B------:R-:W2:Y:S02]  /*16e0*/  SYNCS.PHASECHK.TRANS64.TRYWAIT P0, [UR57+0x10], R4 ;  /* 0x00001004ff0075a7 */ /* 0x000ea40008001139 */
[----:B--2---:R-:W-:Y:S05]  /*16f0*/  @!P0 BRA `(.L_x_22) ;  /* 0x0000005c00e48947 */ /* 0x004fea0003800000 */
.L_x_21:
[----:B------:R2:W-:Y:S01]  /*1700*/  @!P5 SYNCS.ARRIVE.TRANS64 RZ, [UR57], R3 ;  /* 0x00000003ffffd9a7 */ /* 0x0005e20008000039 */
[----:B------:R-:W-:Y:S04]  /*1710*/  BSSY.RECONVERGENT B0, `(.L_x_23) ;  /* 0x0000003000007945 */ /* 0x000fe80003800200 */
[----:B------:R-:W-:Y:S05]  /*1720*/  @P4 BRA `(.L_x_24) ;  /* 0x0000000000044947 */ /* 0x000fea0003800000 */
[----:B------:R-:W-:Y:S05]  /*1730*/  BPT.TRAP 0x1 ;  /* 0x000000040000795c */ /* 0x000fea0000300000 */
.L_x_24:
[----:B------:R-:W-:Y:S05]  /*1740*/  BSYNC.RECONVERGENT B0 ;  /* 0x0000000000007941 */ /* 0x000fea0003800200 */
.L_x_23:
[----:B------:R-:W-:Y:S02]  /*1750*/  UIADD3 UR6, UPT, UPT, UR5, 0x1, URZ ;  /* 0x0000000105067890 */ /* 0x000fe4000fffe0ff */
[----:B------:R-:W-:Y:S02]  /*1760*/  ULEA UR32, UR5, UR4, 0xf ;  /* 0x0000000405207291 */ /* 0x000fe4000f8e78ff */
[----:B------:R-:W-:Y:S02]  /*1770*/  UISETP.NE.AND UP0, UPT, UR6, 0x2, UPT ;  /* 0x000000020600788c */ /* 0x000fe4000bf05270 */
[----:B------:R-:W-:Y:S02]  /*1780*/  USHF.L.U32 UR58, UR21, 0x8, URZ ;  /* 0x00000008153a7899 */ /* 0x000fe400080006ff */
[----:B------:R-:W-:Y:S02]  /*1790*/  USEL UR7, URZ, 0x1, UP0 ;  /* 0x00000001ff077887 */ /* 0x000fe40008000000 */
[----:B------:R-:W-:Y:S02]  /*17a0*/  USEL UR22, UR6, URZ, UP0 ;  /* 0x000000ff06167287 */ /* 0x000fe40008000000 */
[----:B------:R-:W-:Y:S02]  /*17b0*/  UIADD3 UR56, UPT, UPT, UR32, 0x5300, URZ ;  /* 0x0000530020387890 */ /* 0x000fe4000fffe0ff */
[----:B------:R-:W-:Y:S01]  /*17c0*/  ULEA UR6, UR22, UR4, 0x3 ;  /* 0x0000000416067291 */ /* 0x000fe2000f8e18ff */
[----:B------:R-:W-:Y:S01]  /*17d0*/  LOP3.LUT R15, R15, UR7, RZ, 0x3c, !PT ;  /* 0x000000070f0f7c12 */ /* 0x000fe2000f8e3cff */
[----:B------:R-:W-:Y:S01]  /*17e0*/  UMOV UR30, 0x0 ;  /* 0x00000000001e7882 */ /* 0x000fe20000000000 */
[----:B------:R-:W-:Y:S01]  /*17f0*/  UMOV UR31, 0x10000000 ;  /* 0x10000000001f7882 */ /* 0x000fe20000000000 */
[----:B------:R-:W-:Y:S01]  /*1800*/  UIADD3 UR50, UPT, UPT, UR58, 0x40, URZ ;  /* 0x000000403a327890 */ /* 0x000fe2000fffe0ff */
[----:B-1----:R-:W-:Y:S01]  /*1810*/  SHF.L.U32 R2, R15, 0x1f, RZ ;  /* 0x0000001f0f027819 */ /* 0x002fe200000006ff */
[----:B------:R-:W-:Y:S01]  /*1820*/  UIADD3 UR48, UPT, UPT, UR32, 0x7300, URZ ;  /* 0x0000730020307890 */ /* 0x000fe2000fffe0ff */
[----:B------:R-:W-:Y:S02]  /*1830*/  UMOV UR49, UR57 ;  /* 0x0000003900317c82 */ /* 0x000fe40008000000 */
[----:B------:R1:W1:Y:S01]  /*1840*/  SYNCS.PHASECHK.TRANS64.TRYWAIT P0, [UR6+0x10], R2 ;  /* 0x00001002ff0075a7 */ /* 0x0002620008001106 */
[----:B------:R-:W-:Y:S01]  /*1850*/  UIADD3 UR6, UP1, UPT, UR38, 0x80, URZ ;  /* 0x0000008026067890 */ /* 0x000fe2000ff3e0ff */
[----:B------:R-:W-:Y:S01]  /*1860*/  UMOV UR51, UR59 ;  /* 0x0000003b00337c82 */ /* 0x000fe20008000000 */
[----:B------:R-:W-:Y:S02]  /*1870*/  UMOV UR52, UR60 ;  /* 0x0000003c00347c82 */ /* 0x000fe40008000000 */
[----:B------:R-:W-:Y:S02]  /*1880*/  UIADD3.X UR7, UPT, UPT, URZ, UR39, URZ, UP1, !UPT ;  /* 0x00000027ff077290 */ /* 0x000fe40008ffe4ff */
[----:B------:R-:W-:Y:S02]  /*1890*/  UIADD3 UR42, UPT, UPT, UR58, 0x80, URZ ;  /* 0x000000803a2a7890 */ /* 0x000fe4000fffe0ff */
[----:B------:R-:W-:Y:S01]  /*18a0*/  UIADD3 UR40, UPT, UPT, UR32, 0x9300, URZ ;  /* 0x0000930020287890 */ /* 0x000fe2000fffe0ff */
[----:B------:R-:W-:Y:S01]  /*18b0*/  UMOV UR41, UR57 ;  /* 0x0000003900297c82 */ /* 0x000fe20008000000 */
[----:B------:R-:W-:Y:S01]  /*18c0*/  UMOV UR43, UR59 ;  /* 0x0000003b002b7c82 */ /* 0x000fe20008000000 */
[----:B------:R-:W-:Y:S02]  /*18d0*/  UMOV UR44, UR60 ;  /* 0x0000003c002c7c82 */ /* 0x000fe40008000000 */
[----:B------:R-:W-:Y:S01]  /*18e0*/  UTMALDG.3D [UR56], [UR6], desc[UR30] ;  /* 0x00001e38060075b4 */ /* 0x000fe20008011000 */
[----:B------:R-:W-:Y:S02]  /*18f0*/  UIADD3 UR34, UPT, UPT, UR58, 0xc0, URZ ;  /* 0x000000c03a227890 */ /* 0x000fe4000fffe0ff */
[----:B------:R-:W-:Y:S02]  /*1900*/  UIADD3 UR32, UPT, UPT, UR32, 0xb300, URZ ;  /* 0x0000b30020207890 */ /* 0x000fe4000fffe0ff */
[----:B------:R-:W-:Y:S01]  /*1910*/  UIADD3 UR14, UP0, UPT, UR38, 0x180, URZ ;  /* 0x00000180260e7890 */ /* 0x000fe2000ff1e0ff */
[----:B------:R-:W-:Y:S01]  /*1920*/  UMOV UR33, UR57 ;  /* 0x0000003900217c82 */ /* 0x000fe20008000000 */
[----:B------:R-:W-:Y:S01]  /*1930*/  UTMALDG.3D [UR48], [UR6], desc[UR30] ;  /* 0x00001e30060075b4 */ /* 0x000fe20008011000 */
[----:B------:R-:W-:Y:S01]  /*1940*/  UMOV UR35, UR59 ;  /* 0x0000003b00237c82 */ /* 0x000fe20008000000 */
[----:B------:R-:W-:Y:S01]  /*1950*/  UMOV UR36, UR60 ;  /* 0x0000003c00247c82 */ /* 0x000fe20008000000 */
[----:B------:R-:W-:Y:S01]  /*1960*/  UIADD3.X UR15, UPT, UPT, URZ, UR39, URZ, UP0, !UPT ;  /* 0x00000027ff0f7290 */ /* 0x000fe200087fe4ff */
[----:B------:R-:W-:Y:S01]  /*1970*/  UMOV UR25, UR57 ;  /* 0x0000003900197c82 */ /* 0x000fe20008000000 */
[----:B------:R-:W-:Y:S01]  /*1980*/  UMOV UR28, UR60 ;  /* 0x0000003c001c7c82 */ /* 0x000fe20008000000 */
[----:B------:R-:W-:Y:S01]  /*1990*/  UMOV UR26, UR58 ;  /* 0x0000003a001a7c82 */ /* 0x000fe20008000000 */
[----:B------:R-:W-:Y:S01]  /*19a0*/  UTMALDG.3D [UR40], [UR6], desc[UR30] ;  /* 0x00001e28060075b4 */ /* 0x000fe20008011000 */
[----:B------:R-:W-:Y:S01]  /*19b0*/  UIMAD UR5, UR5, 0xa000, UR4 ;  /* 0x0000a000050578a4 */ /* 0x000fe2000f8e0204 */
[----:B------:R-:W-:Y:S01]  /*19c0*/  UMOV UR9, UR57 ;  /* 0x0000003900097c82 */ /* 0x000fe20008000000 */
[----:B------:R-:W-:Y:S02]  /*19d0*/  UMOV UR11, UR27 ;  /* 0x0000001b000b7c82 */ /* 0x000fe40008000000 */
[----:B------:R-:W-:Y:S02]  /*19e0*/  UIADD3 UR24, UPT, UPT, UR5, 0x15300, URZ ;  /* 0x0001530005187890 */ /* 0x000fe4000fffe0ff */
[----:B------:R-:W-:Y:S01]  /*19f0*/  UIADD3 UR8, UPT, UPT, UR5, 0x17b00, URZ ;  /* 0x00017b0005087890 */ /* 0x000fe2000fffe0ff */
[----:B------:R-:W-:Y:S01]  /*1a00*/  UTMALDG.3D [UR32], [UR6], desc[UR30] ;  /* 0x00001e20060075b4 */ /* 0x000fe20008011000 */
[----:B------:R-:W-:Y:S01]  /*1a10*/  UMOV UR12, UR60 ;  /* 0x0000003c000c7c82 */ /* 0x000fe20008000000 */
[----:B------:R-:W-:Y:S01]  /*1a20*/  UMOV UR10, UR50 ;  /* 0x00000032000a7c82 */ /* 0x000fe20008000000 */
[----:B------:R-:W-:Y:S01]  /*1a30*/  UIADD3 UR16, UPT, UPT, UR5, 0x1a300, URZ ;  /* 0x0001a30005107890 */ /* 0x000fe2000fffe0ff */
[----:B------:R-:W-:Y:S01]  /*1a40*/  UMOV UR17, UR57 ;  /* 0x0000003900117c82 */ /* 0x000fe20008000000 */
[----:B------:R-:W-:Y:S01]  /*1a50*/  UMOV UR19, UR27 ;  /* 0x0000001b00137c82 */ /* 0x000fe20008000000 */
[----:B------:R-:W-:Y:S01]  /*1a60*/  UMOV UR20, UR60 ;  /* 0x0000003c00147c82 */ /* 0x000fe20008000000 */
[----:B------:R-:W-:Y:S01]  /*1a70*/  UTMALDG.3D [UR24], [UR14], desc[UR30] ;  /* 0x00001e180e0075b4 */ /* 0x000fe20008011000 */
[----:B------:R-:W-:Y:S01]  /*1a80*/  UMOV UR18, UR42 ;  /* 0x0000002a00127c82 */ /* 0x000fe20008000000 */
[----:B------:R-:W-:Y:S01]  /*1a90*/  UIADD3 UR21, UPT, UPT, UR21, 0x1, URZ ;  /* 0x0000000115157890 */ /* 0x000fe2000fffe0ff */
[----:B------:R-:W-:Y:S03]  /*1aa0*/  UMOV UR13, UR23 ;  /* 0x00000017000d7c82 */ /* 0x000fe60008000000 */
[----:B------:R-:W-:Y:S01]  /*1ab0*/  UISETP.NE.AND UP0, UPT, UR21, UR23, UPT ;  /* 0x000000171500728c */ /* 0x000fe2000bf05270 */
[----:B------:R3:W-:Y:S01]  /*1ac0*/  UTMALDG.3D [UR8], [UR14], desc[UR30] ;  /* 0x00001e080e0075b4 */ /* 0x0007e20008011000 */
[----:B------:R1:W-:Y:S01]  /*1ad0*/  UTMALDG.3D [UR16], [UR14], desc[UR30] ;  /* 0x00001e100e0075b4 */ /* 0x0003e20008011000 */
[----:B---3--:R-:W-:Y:S01]  /*1ae0*/  UIADD3 UR8, UPT, UPT, UR5, 0x1cb00, URZ ;  /* 0x0001cb0005087890 */ /* 0x008fe2000fffe0ff */
[----:B------:R-:W-:Y:S02]  /*1af0*/  UMOV UR10, UR34 ;  /* 0x00000022000a7c82 */ /* 0x000fe40008000000 */
[----:B------:R-:W-:Y:S06]  /*1b00*/  UMOV UR5, UR22 ;  /* 0x0000001600057c82 */ /* 0x000fec0008000000 */
[----:B------:R3:W-:Y:S02]  /*1b10*/  UTMALDG.3D [UR8], [UR14], desc[UR30] ;  /* 0x00001e080e0075b4 */ /* 0x0007e40008011000 */
[----:B---3--:R-:W-:Y:S05]  /*1b20*/  BRA.U UP0, `(.L_x_25) ;  /* 0xfffffff900dc7547 */ /* 0x008fea000b83ffff */
.L_x_20:
[----:B------:R-:W-:Y:S01]  /*1b30*/  ULEA UR5, UR22, UR4, 0x3 ;  /* 0x0000000416057291 */ /* 0x000fe2000f8e18ff */
[----:B-1----:R-:W-:Y:S01]  /*1b40*/  SHF.L.U32 R2, R15, 0x1f, RZ ;  /* 0x0000001f0f027819 */ /* 0x002fe200000006ff */
[----:B------:R-:W-:Y:S01]  /*1b50*/  @!P1 SYNCS.ARRIVE.TRANS64.A1T0 RZ, [UR4+0x48], RZ ;  /* 0x000048ffffff99a7 */ /* 0x000fe20008100004 */
[----:B------:R-:W-:-:S06]  /*1b60*/  UISETP.GT.AND UP0, UPT, UR45, UR29, UPT ;  /* 0x0000001d2d00728c */ /* 0x000fcc000bf04270 */
[----:B--2---:R1:W2:Y:S03]  /*1b70*/  SYNCS.PHASECHK.TRANS64.TRYWAIT P0, [UR5+0x10], R2 ;  /* 0x00001002ff0075a7 */ /* 0x0042a60008001105 */
[----:B------:R-:W-:Y:S05]  /*1b80*/  BRA.U !UP0, `(.L_x_26) ;  /* 0x0000000508287547 */ /* 0x000fea000b800000 */
[----:B------:R-:W-:Y:S01]  /*1b90*/  UIADD3 UR21, UPT, UPT, UR46, UR13, URZ ;  /* 0x0000000d2e157290 */ /* 0x000fe2000fffe0ff */
[----:B------:R-:W-:-:S11]  /*1ba0*/  UMOV UR5, UR22 ;  /* 0x0000001600057c82 */ /* 0x000fd60008000000 */
.L_x_31:
[----:B--2---:R-:W-:Y:S01]  /*1bb0*/  @!P5 MOV R3, 0x12000 ;  /* 0x000120000003d802 */ /* 0x004fe20000000f00 */
[----:B------:R-:W-:Y:S01]  /*1bc0*/  ULEA UR57, UR5, UR4, 0x3 ;  /* 0x0000000405397291 */ /* 0x000fe2000f8e18ff */
[----:B-12---:R-:W-:Y:S11]  /*1bd0*/  @P0 BRA `(.L_x_27) ;  /* 0x00000000000c0947 */ /* 0x006ff60003800000 */
[----:B------:R-:W-:Y:S04]  /*1be0*/  SHF.L.U32 R4, R15, 0x1f, RZ ;  /* 0x0000001f0f047819 */ /* 0x000fe800000006ff */
[----:B------:R-:W2:Y:S02]  /*1bf0*/  SYNCS.PHASECHK.TRANS64.TRYWAIT P0, [UR57+0x10], R4 ;  /* 0x00001004ff0075a7 */ /* 0x000ea40008001139 */
[----:B--2---:R-:W-:Y:S05]  /*1c00*/  @!P0 BRA `(.L_x_28) ;  /* 0x0000005800b88947 */ /* 0x004fea0003800000 */
.L_x_27:
[----:B------:R2:W-:Y:S01]  /*1c10*/  @!P5 SYNCS.ARRIVE.TRANS64 RZ, [UR57], R3 ;  /* 0x00000003ffffd9a7 */ /* 0x0005e20008000039 */
[----:B------:R-:W-:Y:S04]  /*1c20*/  BSSY.RECONVERGENT B0, `(.L_x_29) ;  /* 0x0000003000007945 */ /* 0x000fe80003800200 */
[----:B------:R-:W-:Y:S05]  /*1c30*/  @P4 BRA `(.L_x_30) ;  /* 0x0000000000044947 */ /* 0x000fea0003800000 */
[----:B------:R-:W-:Y:S05]  /*1c40*/  BPT.TRAP 0x1 ;  /* 0x000000040000795c */ /* 0x000fea0000300000 */
.L_x_30:
[----:B------:R-:W-:Y:S05]  /*1c50*/  BSYNC.RECONVERGENT B0 ;  /* 0x0000000000007941 */ /* 0x000fea0003800200 */
.L_x_29:
        /* <DEDUP_REMOVED lines=52> */
[----:B------:R-:W-:Y:S04]  /*1fa0*/  UIADD3 UR13, UPT, UPT, UR13, 0x1, URZ ;  /* 0x000000010d0d7890 */ /* 0x000fe8000fffe0ff */
        /* <DEDUP_REMOVED lines=8> */
.L_x_26:
[C---:B-1----:R-:W-:Y:S01]  /*2030*/  LEA R2, R14.reuse, UR4, 0x3 ;  /* 0x000000040e027c11 */ /* 0x042fe2000f8e18ff */
[----:B------:R-:W-:Y:S01]  /*2040*/  NOP ;  /* 0x0000000000007918 */ /* 0x000fe20000000000 */
[----:B--2---:R-:W-:Y:S02]  /*2050*/  SHF.L.U32 R3, R13, 0x1f, RZ ;  /* 0x0000001f0d037819 */ /* 0x004fe400000006ff */
[----:B------:R-:W-:Y:S02]  /*2060*/  LEA R4, R14, UR4, 0x4 ;  /* 0x000000040e047c11 */ /* 0x000fe4000f8e20ff */
[----:B------:R-:W1:Y:S02]  /*2070*/  SYNCS.PHASECHK.TRANS64.TRYWAIT P0, [R2+URZ+0x50], R3 ;  /* 0x00005003020075a7 */ /* 0x000e6400080011ff */
[----:B-1----:R-:W-:Y:S05]  /*2080*/  @!P0 BRA `(.L_x_32) ;  /* 0x0000005400b08947 */ /* 0x002fea0003800000 */
.L_x_107:
[----:B------:R-:W2:Y:S01]  /*2090*/  LDS.128 R4, [R4+0xe0] ;  /* 0x0000e00004047984 */ /* 0x000ea20000000c00 */
[----:B---3--:R-:W-:Y:S01]  /*20a0*/  ISETP.GE.AND P0, PT, R60, 0x1, PT ;  /* 0x000000013c00780c */ /* 0x008fe20003f06270 */
[----:B-1----:R-:W-:Y:S01]  /*20b0*/  VIADD R2, R2, 0x60 ;  /* 0x0000006002027836 */ /* 0x002fe20000000000 */
[----:B------:R-:W-:Y:S01]  /*20c0*/  @!PT LDS RZ, [RZ] ;  /* 0x00000000fffff984 */ /* 0x000fe20000000800 */
[----:B------:R-:W-:Y:S01]  /*20d0*/  @!PT LDS RZ, [RZ] ;  /* 0x00000000fffff984 */ /* 0x000fe20000000800 */
[----:B------:R-:W-:Y:S01]  /*20e0*/  @!PT LDS RZ, [RZ] ;  /* 0x00000000fffff984 */ /* 0x000fe20000000800 */
[----:B------:R-:W-:Y:S01]  /*20f0*/  @!PT LDS RZ, [RZ] ;  /* 0x00000000fffff984 */ /* 0x000fe20000000800 */
[----:B------:R1:W-:Y:S06]  /*2100*/  MEMBAR.ALL.CTA ;  /* 0x0000000000007992 */ /* 0x0003ec0000008000 */
[----:B-1----:R-:W1:Y:S01]  /*2110*/  FENCE.VIEW.ASYNC.S ;  /* 0x00000000000073c6 */ /* 0x002e620000000000 */
[----:B------:R-:W-:-:S04]  /*2120*/  PRMT R2, RZ, 0x654, R2 ;  /* 0x00000654ff027816 */ /* 0x000fc80000000002 */
[----:B-1----:R1:W-:Y:S01]  /*2130*/  SYNCS.ARRIVE.TRANS64.RED.A1T0 RZ, [R2+URZ], RZ ;  /* 0x000000ff02ff79a7 */ /* 0x0023e200081004ff */
[----:B--2---:R-:W-:-:S13]  /*2140*/  LOP3.LUT P2, RZ, R6, 0x1, RZ, 0xc0, !PT ;  /* 0x0000000106ff7812 */ /* 0x004fda000784c0ff */
[----:B------:R-:W-:Y:S01]  /*2150*/  @P2 SHF.R.U32.HI R3, RZ, 0x10, R5 ;  /* 0x00000010ff032819 */ /* 0x000fe20000011605 */
[----:B------:R-:W-:Y:S01]  /*2160*/  VOTEU.ANY UP0, P2 ;  /* 0x0000000000ff7886 */ /* 0x000fe20001000100 */
[----:B------:R-:W-:Y:S02]  /*2170*/  @P2 MOV R10, R4 ;  /* 0x00000004000a2202 */ /* 0x000fe40000000f00 */
[----:B------:R-:W-:Y:S02]  /*2180*/  @P2 R2UR.BROADCAST UR5, R3 ;  /* 0x00000000030522ca */ /* 0x000fe400008e0000 */
[----:B------:R-:W-:-:S11]  /*2190*/  @P2 LOP3.LUT R9, R5, 0xffff, RZ, 0xc0, !PT ;  /* 0x0000ffff05092812 */ /* 0x000fd600078ec0ff */
[----:B------:R-:W-:Y:S01]  /*21a0*/  @UP0 UMOV UR60, UR5 ;  /* 0x00000005003c0c82 */ /* 0x000fe20008000000 */
[----:B-1----:R-:W-:Y:S05]  /*21b0*/  @!P0 BRA `(.L_x_33) ;  /* 0x0000000000b88947 */ /* 0x002fea0003800000 */
[----:B------:R-:W4:Y:S01]  /*21c0*/  LDC.64 R4, c[0x0][0xb18] ;  /* 0x0002c600ff047b82 */ /* 0x000f220000000a00 */
[----:B------:R-:W-:-:S07]  /*21d0*/  ISETP.NE.AND P3, PT, R60, 0x1, PT ;  /* 0x000000013c00780c */ /* 0x000fce0003f65270 */
[----:B------:R-:W1:Y:S08]  /*21e0*/  LDC.64 R6, c[0x0][0xb10] ;  /* 0x0002c400ff067b82 */ /* 0x000e700000000a00 */
[----:B------:R-:W2:Y:S08]  /*21f0*/  LDC R16, c[0x0][0xb20] ;  /* 0x0002c800ff107b82 */ /* 0x000eb00000000800 */
[----:B------:R-:W3:Y:S01]  /*2200*/  LDC R17, c[0x0][0xb0c] ;  /* 0x0002c300ff117b82 */ /* 0x000ee20000000800 */
[----:B----4-:R-:W-:Y:S01]  /*2210*/  IMAD.HI.U32 R19, R0, R5, RZ ;  /* 0x0000000500137227 */ /* 0x010fe200078e00ff */
[----:B------:R-:W-:-:S03]  /*2220*/  ISETP.NE.AND P0, PT, R4, 0x1, PT ;  /* 0x000000010400780c */ /* 0x000fc60003f05270 */
[----:B------:R-:W-:-:S03]  /*2230*/  IMAD.HI.U32 R5, R9, R5, RZ ;  /* 0x0000000509057227 */ /* 0x000fc600078e00ff */
[----:B------:R-:W4:Y:S01]  /*2240*/  LDC.64 R2, c[0x0][0xb28] ;  /* 0x0002ca00ff027b82 */ /* 0x000f220000000a00 */
[----:B-1----:R-:W-:-:S04]  /*2250*/  IMAD.HI.U32 R20, R8, R6, RZ ;  /* 0x0000000608147227 */ /* 0x002fc800078e00ff */
[----:B------:R-:W-:Y:S01]  /*2260*/  IMAD.HI.U32 R21, R10, R6, RZ ;  /* 0x000000060a157227 */ /* 0x000fe200078e00ff */
[----:B------:R-:W-:Y:S02]  /*2270*/  SHF.R.U32.HI R20, RZ, R7, R20 ;  /* 0x00000007ff147219 */ /* 0x000fe40000011614 */
[-C--:B--2---:R-:W-:Y:S02]  /*2280*/  SHF.R.U32.HI R19, RZ, R16.reuse, R19 ;  /* 0x00000010ff137219 */ /* 0x084fe40000011613 */
[----:B------:R-:W-:Y:S02]  /*2290*/  SHF.R.U32.HI R5, RZ, R16, R5 ;  /* 0x00000010ff057219 */ /* 0x000fe40000011605 */
[----:B------:R-:W-:Y:S02]  /*22a0*/  SEL R19, R0, R19, !P0 ;  /* 0x0000001300137207 */ /* 0x000fe40004000000 */
[----:B------:R-:W-:Y:S02]  /*22b0*/  SHF.R.U32.HI R21, RZ, R7, R21 ;  /* 0x00000007ff157219 */ /* 0x000fe40000011615 */
[----:B---3--:R-:W-:-:S02]  /*22c0*/  ISETP.NE.AND P1, PT, R17, 0x1, PT ;  /* 0x000000011100780c */ /* 0x008fc40003f25270 */
[----:B------:R-:W-:Y:S02]  /*22d0*/  SEL R5, R9, R5, !P0 ;  /* 0x0000000509057207 */ /* 0x000fe40004000000 */
[----:B------:R-:W-:Y:S02]  /*22e0*/  SEL R20, R8, R20, !P1 ;  /* 0x0000001408147207 */ /* 0x000fe40004800000 */
[----:B------:R-:W-:Y:S01]  /*22f0*/  SEL R21, R10, R21, !P1 ;  /* 0x000000150a157207 */ /* 0x000fe20004800000 */
[----:B----4-:R-:W-:-:S04]  /*2300*/  IMAD.HI.U32 R18, R19, R2, RZ ;  /* 0x0000000213127227 */ /* 0x010fc800078e00ff */
        /* <DEDUP_REMOVED lines=10> */
[----:B------:R-:W-:-:S04]  /*23b0*/  @!P0 IMAD.HI.U32 R7, R21, R2, RZ ;  /* 0x0000000215078227 */ /* 0x000fc800078e00ff */
[----:B------:R-:W-:Y:S01]  /*23c0*/  IMAD.MOV R2, RZ, RZ, -R6 ;  /* 0x000000ffff027224 */ /* 0x000fe200078e0a06 */
[----:B------:R-:W-:Y:S02]  /*23d0*/  @!P0 SHF.R.U32.HI R3, RZ, R3, R7 ;  /* 0x00000003ff038219 */ /* 0x000fe40000011607 */
[----:B------:R-:W-:Y:S01]  /*23e0*/  IADD3 R7, PT, PT, -R5, RZ, RZ ;  /* 0x000000ff05077210 */ /* 0x000fe20007ffe1ff */
[----:B------:R-:W-:Y:S01]  /*23f0*/  IMAD R2, R60, R2, R5 ;  /* 0x000000023c027224 */ /* 0x000fe200078e0205 */
        /* <DEDUP_REMOVED lines=10> */
.L_x_33:
[----:B------:R-:W1:Y:S02]  /*24a0*/  LDCU UR5, c[0x0][0xb30] ;  /* 0x00016600ff0577ac */ /* 0x000e640008000800 */
[----:B-1----:R-:W-:-:S09]  /*24b0*/  UISETP.NE.AND UP0, UPT, UR5, 0x1, UPT ;  /* 0x000000010500788c */ /* 0x002fd2000bf05270 */
[----:B------:R-:W-:Y:S05]  /*24c0*/  BRA.U UP0, `(.L_x_34) ;  /* 0x0000000100407547 */ /* 0x000fea000b800000 */
[----:B------:R-:W1:Y:S08]  /*24d0*/  LDC.64 R4, c[0x0][0xb10] ;  /* 0x0002c400ff047b82 */ /* 0x000e700000000a00 */
[----:B------:R-:W2:Y:S08]  /*24e0*/  LDC.64 R2, c[0x0][0xb18] ;  /* 0x0002c600ff027b82 */ /* 0x000eb00000000a00 */
[----:B------:R-:W3:Y:S08]  /*24f0*/  LDC R6, c[0x0][0xb20] ;  /* 0x0002c800ff067b82 */ /* 0x000ef00000000800 */
[----:B------:R-:W4:Y:S01]  /*2500*/  LDC R7, c[0x0][0xb0c] ;  /* 0x0002c300ff077b82 */ /* 0x000f220000000800 */
[----:B-1----:R-:W-:-:S05]  /*2510*/  IMAD.HI.U32 R4, R10, R4, RZ ;  /* 0x000000040a047227 */ /* 0x002fca00078e00ff */
[----:B------:R-:W-:Y:S01]  /*2520*/  SHF.R.U32.HI R4, RZ, R5, R4 ;  /* 0x00000005ff047219 */ /* 0x000fe20000011604 */
[----:B--2---:R-:W-:Y:S01]  /*2530*/  IMAD.HI.U32 R3, R9, R3, RZ ;  /* 0x0000000309037227 */ /* 0x004fe200078e00ff */
[----:B------:R-:W-:-:S04]  /*2540*/  ISETP.NE.AND P0, PT, R2, 0x1, PT ;  /* 0x000000010200780c */ /* 0x000fc80003f05270 */
[----:B---3--:R-:W-:-:S04]  /*2550*/  SHF.R.U32.HI R3, RZ, R6, R3 ;  /* 0x00000006ff037219 */ /* 0x008fc80000011603 */
[----:B------:R-:W-:Y:S02]  /*2560*/  SEL R3, R9, R3, !P0 ;  /* 0x0000000309037207 */ /* 0x000fe40004000000 */
[----:B----4-:R-:W-:-:S04]  /*2570*/  ISETP.NE.AND P1, PT, R7, 0x1, PT ;  /* 0x000000010700780c */ /* 0x010fc80003f25270 */
[----:B------:R-:W-:-:S05]  /*2580*/  SEL R4, R10, R4, !P1 ;  /* 0x000000040a047207 */ /* 0x000fca0004800000 */
[----:B------:R-:W-:Y:S02]  /*2590*/  IMAD.IADD R5, R3, 0x1, -R4 ;  /* 0x0000000103057824 */ /* 0x000fe400078e0a04 */
[----:B------:R-:W-:Y:S02]  /*25a0*/  IMAD.IADD R3, R4, 0x1, -R3 ;  /* 0x0000000104037824 */ /* 0x000fe400078e0a03 */
[----:B------:R-:W-:Y:S02]  /*25b0*/  IMAD R10, R5, R7, R10 ;  /* 0x00000007050a7224 */ /* 0x000fe400078e020a */
[----:B------:R-:W-:-:S07]  /*25c0*/  IMAD R9, R3, R2, R9 ;  /* 0x0000000203097224 */ /* 0x000fce00078e0209 */
.L_x_34:
[----:B------:R-:W-:Y:S01]  /*25d0*/  VIADD R14, R14, 0x1 ;  /* 0x000000010e0e7836 */ /* 0x000fe20000000000 */
[----:B------:R-:W-:Y:S01]  /*25e0*/  PLOP3.LUT P1, PT, PT, PT, PT, 0x80, 0x8 ;  /* 0x000000000008781c */ /* 0x000fe20003f2f070 */
[----:B------:R-:W-:Y:S02]  /*25f0*/  IMAD.IADD R109, R10, 0x1, R107 ;  /* 0x000000010a6d7824 */ /* 0x000fe400078e026b */
[----:B------:R-:W-:Y:S01]  /*2600*/  IMAD.IADD R108, R9, 0x1, R106 ;  /* 0x00000001096c7824 */ /* 0x000fe200078e026a */
[----:B------:R-:W-:-:S04]  /*2610*/  ISETP.NE.AND P0, PT, R14, 0x2, PT ;  /* 0x000000020e00780c */ /* 0x000fc80003f05270 */
[----:B------:R-:W-:Y:S02]  /*2620*/  SEL R2, RZ, 0x1, P0 ;  /* 0x00000001ff027807 */ /* 0x000fe40000000000 */
[----:B------:R-:W-:Y:S02]  /*2630*/  SEL R14, R14, RZ, P0 ;  /* 0x000000ff0e0e7207 */ /* 0x000fe40000000000 */
[----:B------:R-:W-:Y:S01]  /*2640*/  LOP3.LUT R13, R13, R2, RZ, 0x3c, !PT ;  /* 0x000000020d0d7212 */ /* 0x000fe200078e3cff */
[----:B------:R-:W-:Y:S06]  /*2650*/  @P2 BRA `(.L_x_35) ;  /* 0xffffffec00982947 */ /* 0x000fec000383ffff */
[----:B------:R-:W-:Y:S01]  /*2660*/  UIADD3 UR5, UPT, UPT, UR4, 0x10, URZ ;  /* 0x0000001004057890 */ /* 0x000fe2000fffe0ff */
[----:B------:R-:W-:-:S03]  /*2670*/  SHF.L.U32 R2, R15, 0x1f, RZ ;  /* 0x0000001f0f027819 */ /* 0x000fc600000006ff */
[----:B------:R-:W-:-:S09]  /*2680*/  ULEA UR4, UR22, UR5, 0x3 ;  /* 0x0000000516047291 */ /* 0x000fd2000f8e18ff */
[----:B------:R-:W1:Y:S02]  /*2690*/  SYNCS.PHASECHK.TRANS64.TRYWAIT P0, [UR4], R2 ;  /* 0x00000002ff0075a7 */ /* 0x000e640008001104 */
[----:B-1----:R-:W-:Y:S05]  /*26a0*/  @!P0 BRA `(.L_x_36) ;  /* 0x00000050003c8947 */ /* 0x002fea0003800000 */
.L_x_109:
[----:B------:R-:W-:-:S04]  /*26b0*/  UIADD3 UR4, UPT, UPT, UR22, 0x1, URZ ;  /* 0x0000000116047890 */ /* 0x000fc8000fffe0ff */
[----:B------:R-:W-:-:S04]  /*26c0*/  UISETP.NE.AND UP0, UPT, UR4, 0x2, UPT ;  /* 0x000000020400788c */ /* 0x000fc8000bf05270 */
[----:B------:R-:W-:Y:S02]  /*26d0*/  USEL UR6, URZ, 0x1, UP0 ;  /* 0x00000001ff067887 */ /* 0x000fe40008000000 */
[----:B------:R-:W-:-:S04]  /*26e0*/  USEL UR4, UR4, URZ, UP0 ;  /* 0x000000ff04047287 */ /* 0x000fc80008000000 */
[----:B------:R-:W-:Y:S01]  /*26f0*/  ULEA UR4, UR4, UR5, 0x3 ;  /* 0x0000000504047291 */ /* 0x000fe2000f8e18ff */
[----:B-1----:R-:W-:-:S04]  /*2700*/  LOP3.LUT R2, R15, UR6, RZ, 0x3c, !PT ;  /* 0x000000060f027c12 */ /* 0x002fc8000f8e3cff */
[----:B------:R-:W-:Y:S01]  /*2710*/  SHF.L.U32 R2, R2, 0x1f, RZ ;  /* 0x0000001f02027819 */ /* 0x000fe200000006ff */
[----:B----4-:R-:W-:-:S07]  /*2720*/  IMAD.U32 R0, RZ, RZ, UR4 ;  /* 0x00000004ff007e24 */ /* 0x010fce000f8e00ff */
.L_x_37:
[----:B-1----:R1:W2:Y:S02]  /*2730*/  SYNCS.PHASECHK.TRANS64.TRYWAIT P0, [R0+URZ], R2 ;  /* 0x00000002000075a7 */ /* 0x0022a400080011ff */
[----:B--2---:R-:W-:Y:S05]  /*2740*/  @!P0 NANOSLEEP.SYNCS 0x989680 ;  /* 0x009896800000895d */ /* 0x004fea0003900000 */
[----:B------:R-:W2:Y:S02]  /*2750*/  @!P0 SYNCS.PHASECHK.TRANS64 P0, [R0+URZ], R2 ;  /* 0x00000002000085a7 */ /* 0x000ea400080010ff */
[----:B--2---:R-:W-:Y:S05]  /*2760*/  @P0 EXIT ;  /* 0x000000000000094d */ /* 0x004fea0003800000 */
[----:B------:R-:W-:Y:S05]  /*2770*/  BRA `(.L_x_37) ;  /* 0xfffffffc00ec7947 */ /* 0x000fea000383ffff */
.L_x_17:
[----:B------:R-:W-:-:S04]  /*2780*/  UISETP.NE.AND UP1, UPT, UR37, URZ, UPT ;  /* 0x000000ff2500728c */ /* 0x000fc8000bf25270 */
[----:B------:R-:W-:-:S09]  /*2790*/  UISETP.NE.OR UP1, UPT, UR10, 0x1, UP1 ;  /* 0x000000010a00788c */ /* 0x000fd20008f25670 */
[----:B------:R-:W-:Y:S05]  /*27a0*/  BRA.U UP1, `(.L_x_38) ;  /* 0x0000000501487547 */ /* 0x000fea000b800000 */
[----:B------:R-:W-:Y:S01]  /*27b0*/  ISETP.NE.AND P2, PT, R2, RZ, PT ;  /* 0x000000ff0200720c */ /* 0x000fe20003f45270 */
[----:B------:R-:W-:Y:S01]  /*27c0*/  IMAD.MOV.U32 R12, RZ, RZ, 0x1 ;  /* 0x00000001ff0c7424 */ /* 0x000fe200078e00ff */
[----:B------:R-:W-:Y:S02]  /*27d0*/  CS2R R10, SRZ ;  /* 0x00000000000a7805 */ /* 0x000fe4000001ff00 */
[----:B------:R-:W-:Y:S01]  /*27e0*/  CS2R R8, SRZ ;  /* 0x0000000000087805 */ /* 0x000fe2000001ff00 */
[----:B------:R-:W-:Y:S01]  /*27f0*/  UMOV UR4, 0x400 ;  /* 0x0000040000047882 */ /* 0x000fe20000000000 */
[----:B------:R-:W-:Y:S01]  /*2800*/  UMOV UR5, URZ ;  /* 0x000000ff00057c82 */ /* 0x000fe20008000000 */
[----:B------:R-:W-:-:S12]  /*2810*/  ULEA UR37, UR37, UR4, 0x18 ;  /* 0x0000000425257291 */ /* 0x000fd8000f8ec0ff */
.L_x_42:
[----:B------:R-:W-:Y:S02]  /*2820*/  LEA R0, R8, UR37, 0x3 ;  /* 0x0000002508007c11 */ /* 0x000fe4000f8e18ff */
[----:B------:R-:W-:-:S03]  /*2830*/  SHF.L.U32 R4, R9, 0x1f, RZ ;  /* 0x0000001f09047819 */ /* 0x000fc600000006ff */
[----:B------:R-:W-:Y:S01]  /*2840*/  VIADD R5, R0, 0xc0 ;  /* 0x000000c000057836 */ /* 0x000fe20000000000 */
[----:B------:R-:W1:Y:S02]  /*2850*/  SYNCS.PHASECHK.TRANS64.TRYWAIT P0, [R0+URZ+0xb0], R4 ;  /* 0x0000b004000075a7 */ /* 0x000e6400080011ff */
[----:B-1----:R-:W-:Y:S05]  /*2860*/  @!P0 BRA `(.L_x_39) ;  /* 0x0000004c00e48947 */ /* 0x002fea0003800000 */
.L_x_110:
[----:B------:R-:W-:Y:S01]  /*2870*/  ULEA UR4, UR5, UR37, 0x3 ;  /* 0x0000002505047291 */ /* 0x000fe2000f8e18ff */
[----:B-1----:R-:W-:Y:S01]  /*2880*/  PRMT R0, RZ, 0x654, R5 ;  /* 0x00000654ff007816 */ /* 0x002fe20000000005 */
[----:B------:R-:W-:Y:S01]  /*2890*/  @!P2 IMAD.MOV.U32 R4, RZ, RZ, 0x10 ;  /* 0x00000010ff04a424 */ /* 0x000fe200078e00ff */
[----:B------:R-:W-:Y:S01]  /*28a0*/  SHF.L.U32 R5, R12, 0x1f, RZ ;  /* 0x0000001f0c057819 */ /* 0x000fe200000006ff */
[----:B------:R-:W-:Y:S01]  /*28b0*/  UIADD3 UR6, UPT, UPT, UR4, 0x50, URZ ;  /* 0x0000005004067890 */ /* 0x000fe2000fffe0ff */
[----:B------:R1:W-:Y:S05]  /*28c0*/  SYNCS.ARRIVE.TRANS64.RED.A1T0 RZ, [R0+URZ], RZ ;  /* 0x000000ff00ff79a7 */ /* 0x0003ea00081004ff */
[----:B------:R-:W-:Y:S01]  /*28d0*/  IMAD.U32 R6, RZ, RZ, UR6 ;  /* 0x00000006ff067e24 */ /* 0x000fe2000f8e00ff */
[----:B------:R-:W2:Y:S04]  /*28e0*/  SYNCS.PHASECHK.TRANS64.TRYWAIT P0, [UR4+0x60], R5 ;  /* 0x00006005ff0075a7 */ /* 0x000ea80008001104 */
[----:B------:R-:W-:Y:S01]  /*28f0*/  PRMT R6, R2, 0x654, R6 ;  /* 0x0000065402067816 */ /* 0x000fe20000000006 */
[----:B-12---:R-:W-:Y:S06]  /*2900*/  @!P0 BRA `(.L_x_40) ;  /* 0x0000004c00d08947 */ /* 0x006fec0003800000 */
.L_x_112:
[----:B------:R-:W-:Y:S01]  /*2910*/  ULEA UR6, UR5, UR37, 0x4 ;  /* 0x0000002505067291 */ /* 0x000fe2000f8e20ff */
[----:B------:R-:W-:Y:S01]  /*2920*/  SEL R3, R6, R3, !P2 ;  /* 0x0000000306037207 */ /* 0x000fe20005000000 */
[----:B------:R-:W-:Y:S01]  /*2930*/  UIADD3 UR7, UPT, UPT, UR4, 0x50, URZ ;  /* 0x0000005004077890 */ /* 0x000fe2000fffe0ff */
[----:B-1----:R-:W-:Y:S01]  /*2940*/  LEA R0, R11, UR37, 0x3 ;  /* 0x000000250b007c11 */ /* 0x002fe2000f8e18ff */
[----:B------:R-:W-:Y:S01]  /*2950*/  UIADD3 UR6, UPT, UPT, UR6, 0xe0, URZ ;  /* 0x000000e006067890 */ /* 0x000fe2000fffe0ff */
[----:B------:R1:W-:Y:S01]  /*2960*/  @!P2 SYNCS.ARRIVE.TRANS64.RED RZ, [R3+URZ], R4 ;  /* 0x0000000403ffa9a7 */ /* 0x0003e200080004ff */
[----:B------:R-:W-:Y:S01]  /*2970*/  UIADD3 UR4, UPT, UPT, UR5, 0x1, URZ ;  /* 0x0000000105047890 */ /* 0x000fe2000fffe0ff */
[----:B------:R-:W-:-:S03]  /*2980*/  VIADD R8, R8, 0x1 ;  /* 0x0000000108087836 */ /* 0x000fc60000000000 */
[----:B------:R-:W-:Y:S02]  /*2990*/  UISETP.NE.AND UP0, UPT, UR4, 0x2, UPT ;  /* 0x000000020400788c */ /* 0x000fe4000bf05270 */
[----:B------:R-:W-:Y:S01]  /*29a0*/  ISETP.NE.AND P0, PT, R8, 0x2, PT ;  /* 0x000000020800780c */ /* 0x000fe20003f05270 */
[----:B------:R-:W-:Y:S06]  /*29b0*/  UGETNEXTWORKID.BROADCAST [UR6], [UR7] ;  /* 0x00000000060073ca */ /* 0x000fec0008000100 */
[----:B------:R-:W-:Y:S02]  /*29c0*/  USEL UR6, URZ, 0x1, UP0 ;  /* 0x00000001ff067887 */ /* 0x000fe40008000000 */
[----:B------:R-:W-:-:S04]  /*29d0*/  USEL UR5, UR4, URZ, UP0 ;  /* 0x000000ff04057287 */ /* 0x000fc80008000000 */
[----:B------:R-:W-:Y:S02]  /*29e0*/  LOP3.LUT R12, R12, UR6, RZ, 0x3c, !PT ;  /* 0x000000060c0c7c12 */ /* 0x000fe4000f8e3cff */
[----:B-1----:R-:W-:-:S04]  /*29f0*/  SHF.L.U32 R4, R10, 0x1f, RZ ;  /* 0x0000001f0a047819 */ /* 0x002fc800000006ff */
[----:B------:R-:W1:Y:S02]  /*2a00*/  SYNCS.PHASECHK.TRANS64.TRYWAIT P1, [R0+URZ+0x50], R4 ;  /* 0x00005004000075a7 */ /* 0x000e6400080211ff */
[----:B-1----:R-:W-:Y:S05]  /*2a10*/  @!P1 BRA `(.L_x_41) ;  /* 0x0000004c00a49947 */ /* 0x002fea0003800000 */
.L_x_113:
[C---:B-1----:R-:W-:Y:S01]  /*2a20*/  LEA R4, R11.reuse, UR37, 0x4 ;  /* 0x000000250b047c11 */ /* 0x042fe2000f8e20ff */
[----:B------:R-:W-:Y:S01]  /*2a30*/  VIADD R0, R0, 0x60 ;  /* 0x0000006000007836 */ /* 0x000fe20000000000 */
[----:B------:R-:W-:Y:S01]  /*2a40*/  SEL R8, R8, RZ, P0 ;  /* 0x000000ff08087207 */ /* 0x000fe20000000000 */
[----:B------:R-:W-:-:S03]  /*2a50*/  VIADD R11, R11, 0x1 ;  /* 0x000000010b0b7836 */ /* 0x000fc60000000000 */
[----:B------:R-:W1:Y:S01]  /*2a60*/  LDS.128 R4, [R4+0xe0] ;  /* 0x0000e00004047984 */ /* 0x000e620000000c00 */
[----:B------:R-:W-:Y:S02]  /*2a70*/  PRMT R0, RZ, 0x654, R0 ;  /* 0x00000654ff007816 */ /* 0x000fe40000000000 */
[C---:B------:R-:W-:Y:S01]  /*2a80*/  ISETP.NE.AND P1, PT, R11.reuse, 0x2, PT ;  /* 0x000000020b00780c */ /* 0x040fe20003f25270 */
[----:B------:R-:W-:Y:S01]  /*2a90*/  @!PT LDS RZ, [RZ] ;  /* 0x00000000fffff984 */ /* 0x000fe20000000800 */
[----:B------:R-:W-:Y:S01]  /*2aa0*/  @!PT LDS RZ, [RZ] ;  /* 0x00000000fffff984 */ /* 0x000fe20000000800 */
[----:B------:R-:W-:Y:S01]  /*2ab0*/  @!PT LDS RZ, [RZ] ;  /* 0x00000000fffff984 */ /* 0x000fe20000000800 */
[----:B------:R-:W-:Y:S01]  /*2ac0*/  @!PT LDS RZ, [RZ] ;  /* 0x00000000fffff984 */ /* 0x000fe20000000800 */
[----:B------:R2:W-:Y:S06]  /*2ad0*/  MEMBAR.ALL.CTA ;  /* 0x0000000000007992 */ /* 0x0005ec0000008000 */
[----:B--2---:R-:W2:Y:S01]  /*2ae0*/  FENCE.VIEW.ASYNC.S ;  /* 0x00000000000073c6 */ /* 0x004ea20000000000 */
[----:B------:R-:W-:Y:S01]  /*2af0*/  SEL R11, R11, RZ, P1 ;  /* 0x000000ff0b0b7207 */ /* 0x000fe20000800000 */
[----:B--2---:R2:W-:Y:S01]  /*2b00*/  SYNCS.ARRIVE.TRANS64.RED.A1T0 RZ, [R0+URZ], RZ ;  /* 0x000000ff00ff79a7 */ /* 0x0045e200081004ff */
[----:B-1----:R-:W-:-:S02]  /*2b10*/  LOP3.LUT P3, RZ, R6, 0x1, RZ, 0xc0, !PT ;  /* 0x0000000106ff7812 */ /* 0x002fc4000786c0ff */
[----:B------:R-:W-:-:S04]  /*2b20*/  SEL R4, RZ, 0x1, P1 ;  /* 0x00000001ff047807 */ /* 0x000fc80000800000 */
[----:B------:R-:W-:Y:S02]  /*2b30*/  LOP3.LUT R10, R10, R4, RZ, 0x3c, !PT ;  /* 0x000000040a0a7212 */ /* 0x000fe400078e3cff */
[----:B--2---:R-:W-:-:S04]  /*2b40*/  SEL R0, RZ, 0x1, P0 ;  /* 0x00000001ff007807 */ /* 0x004fc80000000000 */
[----:B------:R-:W-:Y:S01]  /*2b50*/  LOP3.LUT R9, R9, R0, RZ, 0x3c, !PT ;  /* 0x0000000009097212 */ /* 0x000fe200078e3cff */
[----:B------:R-:W-:Y:S06]  /*2b60*/  @P3 BRA `(.L_x_42) ;  /* 0xfffffffc002c3947 */ /* 0x000fec000383ffff */
[----:B------:R-:W-:Y:S01]  /*2b70*/  ULEA UR4, UR5, UR37, 0x3 ;  /* 0x0000002505047291 */ /* 0x000fe2000f8e18ff */
[----:B------:R-:W-:-:S08]  /*2b80*/  SHF.L.U32 R2, R12, 0x1f, RZ ;  /* 0x0000001f0c027819 */ /* 0x000fd000000006ff */
[----:B------:R-:W1:Y:S02]  /*2b90*/  SYNCS.PHASECHK.TRANS64 P0, [UR4+0x60], R2 ;  /* 0x00006002ff0075a7 */ /* 0x000e640008001004 */
[----:B-1----:R-:W-:Y:S05]  /*2ba0*/  @P0 BRA `(.L_x_43) ;  /* 0x0000000000080947 */ /* 0x002fea0003800000 */
[----:B------:R-:W1:Y:S02]  /*2bb0*/  SYNCS.PHASECHK.TRANS64.TRYWAIT P0, [UR4+0x60], R2 ;  /* 0x00006002ff0075a7 */ /* 0x000e640008001104 */
[----:B-1----:R-:W-:Y:S05]  /*2bc0*/  @!P0 BRA `(.L_x_44) ;  /* 0x0000004c004c8947 */ /* 0x002fea0003800000 */
.L_x_43:
[----:B------:R-:W-:-:S04]  /*2bd0*/  UIADD3 UR6, UPT, UPT, UR5, 0x1, URZ ;  /* 0x0000000105067890 */ /* 0x000fc8000fffe0ff */
[----:B------:R-:W-:-:S04]  /*2be0*/  UISETP.NE.AND UP0, UPT, UR6, 0x2, UPT ;  /* 0x000000020600788c */ /* 0x000fc8000bf05270 */
[----:B------:R-:W-:Y:S02]  /*2bf0*/  USEL UR7, URZ, 0x1, UP0 ;  /* 0x00000001ff077887 */ /* 0x000fe40008000000 */
[----:B------:R-:W-:-:S04]  /*2c00*/  USEL UR6, UR6, URZ, UP0 ;  /* 0x000000ff06067287 */ /* 0x000fc80008000000 */
[----:B------:R-:W-:Y:S01]  /*2c10*/  ULEA UR6, UR6, UR37, 0x3 ;  /* 0x0000002506067291 */ /* 0x000fe2000f8e18ff */
[----:B-1----:R-:W-:-:S04]  /*2c20*/  LOP3.LUT R2, R12, UR7, RZ, 0x3c, !PT ;  /* 0x000000070c027c12 */ /* 0x002fc8000f8e3cff */
[----:B------:R-:W-:-:S04]  /*2c30*/  SHF.L.U32 R0, R2, 0x1f, RZ ;  /* 0x0000001f02007819 */ /* 0x000fc800000006ff */
[----:B------:R-:W1:Y:S02]  /*2c40*/  SYNCS.PHASECHK.TRANS64 P0, [UR6+0x60], R0 ;  /* 0x00006000ff0075a7 */ /* 0x000e640008001006 */
[----:B-1----:R-:W-:Y:S05]  /*2c50*/  @P0 EXIT ;  /* 0x000000000000094d */ /* 0x002fea0003800000 */
[----:B------:R-:W-:Y:S02]  /*2c60*/  SHF.L.U32 R2, R2, 0x1f, RZ ;  /* 0x0000001f02027819 */ /* 0x000fe400000006ff */
[----:B------:R-:W-:-:S07]  /*2c70*/  MOV R0, UR6 ;  /* 0x0000000600007c02 */ /* 0x000fce0008000f00 */
.L_x_45:
[----:B-1----:R1:W2:Y:S02]  /*2c80*/  SYNCS.PHASECHK.TRANS64.TRYWAIT P0, [R0+URZ+0x60], R2 ;  /* 0x00006002000075a7 */ /* 0x0022a400080011ff */
[----:B--2---:R-:W-:Y:S05]  /*2c90*/  @!P0 NANOSLEEP.SYNCS 0x989680 ;  /* 0x009896800000895d */ /* 0x004fea0003900000 */
[----:B------:R-:W2:Y:S02]  /*2ca0*/  @!P0 SYNCS.PHASECHK.TRANS64 P0, [R0+URZ+0x60], R2 ;  /* 0x00006002000085a7 */ /* 0x000ea400080010ff */
[----:B--2---:R-:W-:Y:S05]  /*2cb0*/  @P0 EXIT ;  /* 0x000000000000094d */ /* 0x004fea0003800000 */
[----:B------:R-:W-:Y:S05]  /*2cc0*/  BRA `(.L_x_45) ;  /* 0xfffffffc00ec7947 */ /* 0x000fea000383ffff */
.L_x_38:
[----:B------:R-:W-:-:S09]  /*2cd0*/  UISETP.NE.AND UP1, UPT, UR10, URZ, UPT ;  /* 0x000000ff0a00728c */ /* 0x000fd2000bf25270 */
[----:B------:R-:W-:Y:S05]  /*2ce0*/  BRA.U UP1, `(.L_x_46) ;  /* 0x0000001101e47547 */ /* 0x000fea000b800000 */
[----:B------:R-:W-:Y:S01]  /*2cf0*/  UMOV UR4, 0x40 ;  /* 0x0000004000047882 */ /* 0x000fe20000000000 */
[----:B------:R-:W-:Y:S01]  /*2d00*/  NOP ;  /* 0x0000000000007918 */ /* 0x000fe20000000000 */
[----:B------:R-:W-:-:S03]  /*2d10*/  ULEA UR5, UR37, UR4, 0x18 ;  /* 0x0000000425057291 */ /* 0x000fc6000f8ec0ff */
[----:B------:R-:W-:Y:S02]  /*2d20*/  UMOV UR4, 0x400 ;  /* 0x0000040000047882 */ /* 0x000fe40000000000 */
[----:B------:R-:W-:-:S04]  /*2d30*/  ULEA UR37, UR37, UR4, 0x18 ;  /* 0x0000000425257291 */ /* 0x000fc8000f8ec0ff */
[----:B------:R-:W1:Y:S02]  /*2d40*/  LDS.U8 R0, [UR5+0x1c] ;  /* 0x00001c05ff007984 */ /* 0x000e640008000000 */
[----:B-1----:R-:W-:-:S13]  /*2d50*/  ISETP.NE.AND P0, PT, R0, RZ, PT ;  /* 0x000000ff0000720c */ /* 0x002fda0003f05270 */
[----:B------:R-:W-:Y:S05]  /*2d60*/  @P0 BRA `(.L_x_47) ;  /* 0x0000000000580947 */ /* 0x000fea0003800000 */
[----:B------:R-:W-:-:S13]  /*2d70*/  ELECT P0, URZ, PT ;  /* 0x0000000000ff782f */ /* 0x000fda0003800000 */
[----:B------:R-:W-:Y:S05]  /*2d80*/  @!P0 BRA `(.L_x_48) ;  /* 0x0000000000608947 */ /* 0x000fea0003800000 */
[----:B------:R-:W-:Y:S01]  /*2d90*/  UMOV UR4, 0x10 ;  /* 0x0000001000047882 */ /* 0x000fe20000000000 */
[----:B------:R-:W-:Y:S01]  /*2da0*/  HFMA2 R0, -RZ, RZ, 0, 5.9604644775390625e-08 ;  /* 0x00000001ff007431 */ /* 0x000fe200000001ff */
[----:B------:R-:W-:-:S03]  /*2db0*/  MOV R2, 0xffff ;  /* 0x0000ffff00027802 */ /* 0x000fc60000000f00 */
[----:B------:R-:W-:Y:S04]  /*2dc0*/  DEPBAR.LE SB1, 0x36 ;  /* 0x00009d800000791a */ /* 0x000fe80000000000 */
[----:B------:R-:W1:Y:S02]  /*2dd0*/  UTCATOMSWS.FIND_AND_SET.ALIGN UP0, UR4, UR4 ;  /* 0x00000004000475e3 */ /* 0x000e640008000800 */
[----:B-1----:R-:W-:Y:S01]  /*2de0*/  MOV R3, UR4 ;  /* 0x0000000400037c02 */ /* 0x002fe20008000f00 */
[----:B------:R-:W-:Y:S06]  /*2df0*/  BRA.U UP0, `(.L_x_49) ;  /* 0x0000000100187547 */ /* 0x000fec000b800000 */
.L_x_50:
[----:B------:R-:W-:Y:S05]  /*2e00*/  NANOSLEEP 0x64 ;  /* 0x000000640000795d */ /* 0x000fea0003800000 */
[----:B------:R-:W-:-:S05]  /*2e10*/  UMOV UR4, 0x10 ;  /* 0x0000001000047882 */ /* 0x000fca0000000000 */
[----:B------:R-:W-:Y:S04]  /*2e20*/  DEPBAR.LE SB1, 0x36 ;  /* 0x00009d800000791a */ /* 0x000fe80000000000 */
[----:B------:R-:W1:Y:S02]  /*2e30*/  UTCATOMSWS.FIND_AND_SET.ALIGN UP0, UR4, UR4 ;  /* 0x00000004000475e3 */ /* 0x000e640008000800 */
[----:B-1----:R-:W-:Y:S01]  /*2e40*/  MOV R3, UR4 ;  /* 0x0000000400037c02 */ /* 0x002fe20008000f00 */
[----:B------:R-:W-:Y:S05]  /*2e50*/  BRA.U !UP0, `(.L_x_50) ;  /* 0xfffffffd08e87547 */ /* 0x000fea000b83ffff */
.L_x_49:
[-C--:B------:R-:W-:Y:S02]  /*2e60*/  SHF.L.U32 R2, R2, R3.reuse, RZ ;  /* 0x0000000302027219 */ /* 0x080fe400000006ff */
[----:B------:R-:W-:Y:S01]  /*2e70*/  SHF.L.U32 R0, R0, R3, RZ ;  /* 0x0000000300007219 */ /* 0x000fe200000006ff */
[----:B------:R-:W-:Y:S02]  /*2e80*/  IMAD.SHL.U32 R3, R3, 0x20, RZ ;  /* 0x0000002003037824 */ /* 0x000fe400078e00ff */
[----:B------:R1:W-:Y:S04]  /*2e90*/  ATOMS.OR RZ, [UR5+0x14], R2 ;  /* 0x00001402ffff798c */ /* 0x0003e8000b000005 */
[----:B------:R1:W-:Y:S04]  /*2ea0*/  ATOMS.OR RZ, [UR5+0x18], R0 ;  /* 0x00001800ffff798c */ /* 0x0003e8000b000005 */
[----:B------:R1:W-:Y:S01]  /*2eb0*/  STS [UR37+0x100], R3 ;  /* 0x00010003ff007988 */ /* 0x0003e20008000825 */
[----:B------:R-:W-:Y:S05]  /*2ec0*/  BRA `(.L_x_48) ;  /* 0x0000000000107947 */ /* 0x000fea0003800000 */
.L_x_47:
[----:B------:R-:W-:Y:S02]  /*2ed0*/  MOV R0, 0xffffffff ;  /* 0xffffffff00007802 */ /* 0x000fe40000000f00 */
[----:B------:R-:W-:-:S03]  /*2ee0*/  MOV R2, 0x2f10 ;  /* 0x00002f1000027802 */ /* 0x000fc60000000f00 */
[----:B------:R1:W-:Y:S04]  /*2ef0*/  STS [UR37+0x100], R0 ;  /* 0x00010000ff007988 */ /* 0x0003e80008000825 */
[----:B-1-3-5:R-:W-:Y:S05]  /*2f00*/  CALL.REL.NOINC `($__internal_1_$__cuda_sm10x_tcgen05_guardrail_trap_phase_invalid_during_alloc) ;  /* 0x0000004c00dc7944 */ /* 0x02afea0003c00000 */
.L_x_48:
[----:B------:R-:W-:Y:S05]  /*2f10*/  WARPSYNC.ALL ;  /* 0x0000000000007948 */ /* 0x000fea0003800000 */
[----:B------:R-:W2:Y:S01]  /*2f20*/  S2UR UR4, SR_CgaCtaId ;  /* 0x00000000000479c3 */ /* 0x000ea20000008800 */
[----:B------:R-:W-:Y:S01]  /*2f30*/  UMOV UR70, 0x400 ;  /* 0x0000040000467882 */ /* 0x000fe20000000000 */
[----:B------:R-:W-:-:S06]  /*2f40*/  NOP ;  /* 0x0000000000007918 */ /* 0x000fcc0000000000 */
[----:B------:R-:W-:Y:S06]  /*2f50*/  BAR.ARV 0x6, 0xa0 ;  /* 0x0182800000007b1d */ /* 0x000fec0000002000 */
[----:B------:R-:W4:Y:S01]  /*2f60*/  LDCU UR6, c[0x0][0x38c] ;  /* 0x00007180ff0677ac */ /* 0x000f220008000800 */
[----:B------:R-:W-:Y:S01]  /*2f70*/  IMAD.MOV.U32 R11, RZ, RZ, 0x1 ;  /* 0x00000001ff0b7424 */ /* 0x000fe200078e00ff */
[----:B------:R-:W-:Y:S01]  /*2f80*/  CS2R R8, SRZ ;  /* 0x0000000000087805 */ /* 0x000fe2000001ff00 */
[----:B------:R-:W-:Y:S01]  /*2f90*/  IMAD.MOV.U32 R10, RZ, RZ, RZ ;  /* 0x000000ffff0a7224 */ /* 0x000fe200078e00ff */
[----:B------:R-:W3:Y:S01]  /*2fa0*/  LDCU UR8, c[0x0][0x38c] ;  /* 0x00007180ff0877ac */ /* 0x000ee20008000800 */
[----:B------:R-:W-:Y:S01]  /*2fb0*/  UMOV UR72, URZ ;  /* 0x000000ff00487c82 */ /* 0x000fe20008000000 */
[----:B------:R-:W-:Y:S01]  /*2fc0*/  UMOV UR5, URZ ;  /* 0x000000ff00057c82 */ /* 0x000fe20008000000 */
[----:B--2---:R-:W-:Y:S01]  /*2fd0*/  ULEA UR70, UR4, UR70, 0x18 ;  /* 0x0000004604467291 */ /* 0x004fe2000f8ec0ff */
[----:B------:R-:W-:Y:S01]  /*2fe0*/  UMOV UR76, 0x0 ;  /* 0x00000000004c7882 */ /* 0x000fe20000000000 */
[----:B------:R-:W-:-:S02]  /*2ff0*/  UMOV UR77, 0x4140490 ;  /* 0x04140490004d7882 */ /* 0x000fc40000000000 */
[----:B------:R-:W-:Y:S01]  /*3000*/  UIADD3 UR7, UPT, UPT, UR70, 0x15300, URZ ;  /* 0x0001530046077890 */ /* 0x000fe2000fffe0ff */
[----:B------:R-:W-:Y:S01]  /*3010*/  UMOV UR74, 0x0 ;  /* 0x00000000004a7882 */ /* 0x000fe20000000000 */
[----:B------:R-:W-:Y:S01]  /*3020*/  UMOV UR75, 0x4140490 ;  /* 0x04140490004b7882 */ /* 0x000fe20000000000 */
[----:B----4-:R-:W-:Y:S02]  /*3030*/  UIADD3 UR6, UPT, UPT, UR6, 0xff, URZ ;  /* 0x000000ff06067890 */ /* 0x010fe4000fffe0ff */
[----:B-1----:R-:W1:Y:S02]  /*3040*/  LDS R0, [UR70+0x100] ;  /* 0x00010046ff007984 */ /* 0x002e640008000800 */
[----:B------:R-:W-:Y:S02]  /*3050*/  USHF.R.S32.HI UR4, URZ, 0x1f, UR6 ;  /* 0x0000001fff047899 */ /* 0x000fe40008011406 */
[----:B---3--:R-:W-:Y:S02]  /*3060*/  UISETP.GE.AND UP3, UPT, UR8, 0x1, UPT ;  /* 0x000000010800788c */ /* 0x008fe4000bf66270 */
[----:B------:R-:W-:-:S02]  /*3070*/  ULEA.HI UR4, UR4, UR6, URZ, 0x8 ;  /* 0x0000000604047291 */ /* 0x000fc4000f8f40ff */
[----:B------:R-:W-:Y:S02]  /*3080*/  UIADD3 UR6, UPT, UPT, UR70, 0x5300, URZ ;  /* 0x0000530046067890 */ /* 0x000fe4000fffe0ff */
[----:B------:R-:W-:Y:S02]  /*3090*/  USHF.R.S32.HI UR9, URZ, 0x8, UR4 ;  /* 0x00000008ff097899 */ /* 0x000fe40008011404 */
[----:B------:R-:W-:Y:S02]  /*30a0*/  USHF.R.U32.HI UR6, URZ, 0x4, UR6 ;  /* 0x00000004ff067899 */ /* 0x000fe40008011606 */
[----:B------:R-:W-:Y:S02]  /*30b0*/  UISETP.LT.AND UP0, UPT, UR9, 0x1, UPT ;  /* 0x000000010900788c */ /* 0x000fe4000bf01270 */
[----:B------:R-:W-:Y:S01]  /*30c0*/  USHF.R.U32.HI UR4, URZ, 0x4, UR7 ;  /* 0x00000004ff047899 */ /* 0x000fe20008011607 */
[----:B------:R-:W-:Y:S01]  /*30d0*/  IMAD.U32 R12, RZ, RZ, UR9 ;  /* 0x00000009ff0c7e24 */ /* 0x000fe2000f8e00ff */
[----:B------:R-:W-:-:S02]  /*30e0*/  USEL UR7, UR9, 0x1, !UP0 ;  /* 0x0000000109077887 */ /* 0x000fc4000c000000 */
[----:B------:R-:W-:Y:S02]  /*30f0*/  ULOP3.LUT UR6, UR6, 0x3fff, URZ, 0xc0, !UPT ;  /* 0x00003fff06067892 */ /* 0x000fe4000f8ec0ff */
[----:B------:R-:W-:Y:S02]  /*3100*/  ULOP3.LUT UR4, UR4, 0x3fff, URZ, 0xc0, !UPT ;  /* 0x00003fff04047892 */ /* 0x000fe4000f8ec0ff */
[----:B------:R-:W-:Y:S02]  /*3110*/  ULOP3.LUT UR71, UR6, 0x10000, URZ, 0xfc, !UPT ;  /* 0x0001000006477892 */ /* 0x000fe4000f8efcff */
[----:B------:R-:W-:Y:S02]  /*3120*/  UIADD3 UR6, UPT, UPT, -UR7, URZ, URZ ;  /* 0x000000ff07067290 */ /* 0x000fe4000fffe1ff */
[----:B------:R-:W-:-:S04]  /*3130*/  ULOP3.LUT UR4, UR4, 0x10000, URZ, 0xfc, !UPT ;  /* 0x0001000004047892 */ /* 0x000fc8000f8efcff */
[----:B------:R-:W-:Y:S02]  /*3140*/  MOV R13, UR6 ;  /* 0x00000006000d7c02 */ /* 0x000fe40008000f00 */
[----:B-1----:R-:W-:-:S13]  /*3150*/  R2UR UR9, R0 ;  /* 0x00000000000972ca */ /* 0x002fda00000e0000 */
[----:B------:R-:W-:-:S07]  /*3160*/  MOV R14, UR9 ;  /* 0x00000009000e7c02 */ /* 0x000fce0008000f00 */
.L_x_57:
[----:B------:R-:W-:Y:S02]  /*3170*/  LEA R0, R10, UR70, 0x3 ;  /* 0x000000460a007c11 */ /* 0x000fe4000f8e18ff */
[----:B------:R-:W-:Y:S02]  /*3180*/  SHF.L.U32 R2, R9, 0x1f, RZ ;  /* 0x0000001f09027819 */ /* 0x000fe400000006ff */
[----:B------:R-:W-:Y:S01]  /*3190*/  PLOP3.LUT P0, PT, PT, PT, UP3, 0x80, 0x8 ;  /* 0x000000000008781c */ /* 0x000fe20003f0f038 */
[----:B------:R-:W-:Y:S01]  /*31a0*/  VIADD R3, R0, 0x60 ;  /* 0x0000006000037836 */ /* 0x000fe20000000000 */
[----:B-1----:R-:W1:Y:S02]  /*31b0*/  SYNCS.PHASECHK.TRANS64.TRYWAIT P1, [R0+URZ+0x50], R2 ;  /* 0x00005002000075a7 */ /* 0x002e6400080211ff */
[----:B-1----:R-:W-:Y:S09]  /*31c0*/  @!P1 BRA `(.L_x_51) ;  /* 0x0000004400e49947 */ /* 0x002ff20003800000 */
.L_x_115:
[----:B------:R-:W-:Y:S01]  /*31d0*/  LEA R4, R10, UR70, 0x4 ;  /* 0x000000460a047c11 */ /* 0x000fe2000f8e20ff */
[----:B------:R-:W-:Y:S01]  /*31e0*/  @UP3 ULEA UR6, UR5, UR70, 0x3 ;  /* 0x0000004605063291 */ /* 0x000fe2000f8e18ff */
[----:B------:R-:W-:Y:S01]  /*31f0*/  PLOP3.LUT P2, PT, PT, PT, PT, 0x80, 0x8 ;  /* 0x000000000008781c */ /* 0x000fe20003f4f070 */
[----:B------:R-:W-:Y:S01]  /*3200*/  ULEA UR73, UR72, UR70, 0x3 ;  /* 0x0000004648497291 */ /* 0x000fe2000f8e18ff */
[----:B------:R-:W-:Y:S02]  /*3210*/  PRMT R3, RZ, 0x654, R3 ;  /* 0x00000654ff037816 */ /* 0x000fe40000000003 */
[----:B------:R-:W2:Y:S01]  /*3220*/  LDS.128 R4, [R4+0xe0] ;  /* 0x0000e00004047984 */ /* 0x000ea20000000c00 */
[----:B-1----:R-:W-:Y:S02]  /*3230*/  @P0 SHF.L.U32 R2, R8, 0x1f, RZ ;  /* 0x0000001f08020819 */ /* 0x002fe400000006ff */
[----:B------:R-:W-:Y:S01]  /*3240*/  SHF.L.U32 R0, R11, 0x1f, RZ ;  /* 0x0000001f0b007819 */ /* 0x000fe200000006ff */
[----:B------:R-:W-:Y:S01]  /*3250*/  @!PT LDS RZ, [RZ] ;  /* 0x00000000fffff984 */ /* 0x000fe20000000800 */
[----:B------:R-:W-:Y:S01]  /*3260*/  @!PT LDS RZ, [RZ] ;  /* 0x00000000fffff984 */ /* 0x000fe20000000800 */
[----:B------:R-:W-:Y:S01]  /*3270*/  @!PT LDS RZ, [RZ] ;  /* 0x00000000fffff984 */ /* 0x000fe20000000800 */
[----:B------:R-:W-:Y:S01]  /*3280*/  @!PT LDS RZ, [RZ] ;  /* 0x00000000fffff984 */ /* 0x000fe20000000800 */
[----:B------:R1:W-:Y:S06]  /*3290*/  MEMBAR.ALL.CTA ;  /* 0x0000000000007992 */ /* 0x0003ec0000008000 */
[----:B-1----:R-:W1:Y:S01]  /*32a0*/  FENCE.VIEW.ASYNC.S ;  /* 0x00000000000073c6 */ /* 0x002e620000000000 */
[----:B------:R-:W-:Y:S01]  /*32b0*/  R2UR UR8, R14 ;  /* 0x000000000e0872ca */ /* 0x000fe200000e0000 */
[----:B-1----:R1:W-:Y:S01]  /*32c0*/  SYNCS.ARRIVE.TRANS64.RED.A1T0 RZ, [R3+URZ], RZ ;  /* 0x000000ff03ff79a7 */ /* 0x0023e200081004ff */
[----:B------:R1:W3:Y:S01]  /*32d0*/  @P0 SYNCS.PHASECHK.TRANS64.TRYWAIT P2, [UR6], R2 ;  /* 0x00000002ff0005a7 */ /* 0x0002e20008041106 */
[----:B------:R-:W-:Y:S01]  /*32e0*/  ULEA.HI UR6, UR72, UR72, URZ, 0x1 ;  /* 0x0000004848067291 */ /* 0x000fe2000f8f08ff */
[----:B--2---:R-:W-:-:S03]  /*32f0*/  LOP3.LUT P1, RZ, R6, 0x1, RZ, 0xc0, !PT ;  /* 0x0000000106ff7812 */ /* 0x004fc6000782c0ff */
[----:B------:R-:W-:Y:S02]  /*3300*/  ULOP3.LUT UR7, UR6, 0xffe, URZ, 0xc0, !UPT ;  /* 0x00000ffe06077892 */ /* 0x000fe4000f8ec0ff */
[----:B------:R-:W-:Y:S02]  /*3310*/  USHF.R.U32.HI UR10, URZ, 0x1, UR6 ;  /* 0x00000001ff0a7899 */ /* 0x000fe40008011606 */
[----:B------:R-:W-:Y:S02]  /*3320*/  UIADD3 UR6, UPT, UPT, -UR7, UR72, URZ ;  /* 0x0000004807067290 */ /* 0x000fe4000fffe1ff */
[----:B------:R-:W-:-:S04]  /*3330*/  UIMAD UR10, UR10, 0x50, UR8 ;  /* 0x000000500a0a78a4 */ /* 0x000fc8000f8e0208 */
[----:B------:R-:W-:Y:S01]  /*3340*/  ULEA UR10, UR6, UR10, 0x14 ;  /* 0x0000000a060a7291 */ /* 0x000fe2000f8ea0ff */
[----:B------:R-:W2:Y:S02]  /*3350*/  SYNCS.PHASECHK.TRANS64.TRYWAIT P0, [UR73+0x90], R0 ;  /* 0x00009000ff0075a7 */ /* 0x000ea40008001149 */
[----:B-123--:R-:W-:Y:S09]  /*3360*/  @!P0 BRA `(.L_x_52) ;  /* 0x0000004400908947 */ /* 0x00eff20003800000 */
.L_x_117:
[----:B------:R-:W-:Y:S01]  /*3370*/  IADD3 R10, PT, PT, R10, 0x1, RZ ;  /* 0x000000010a0a7810 */ /* 0x000fe20007ffe0ff */
[----:B------:R-:W-:Y:S06]  /*3380*/  BRA.U !UP3, `(.L_x_53) ;  /* 0x000000050bd87547 */ /* 0x000fec000b800000 */
[----:B------:R-:W-:Y:S01]  /*3390*/  R2UR UR68, R13 ;  /* 0x000000000d4472ca */ /* 0x000fe200000e0000 */
[----:B------:R-:W-:Y:S01]  /*33a0*/  UPLOP3.LUT UP4, UPT, UPT, UPT, UPT, 0x40, 0x4 ;  /* 0x000000000004789c */ /* 0x000fe20003f8e870 */
[----:B------:R-:W-:-:S15]  /*33b0*/  R2UR UR11, R12 ;  /* 0x000000000c0b72ca */ /* 0x000fde00000e0000 */
.L_x_56:
[----:B------:R-:W-:Y:S02]  /*33c0*/  UIADD3 UR68, UPT, UPT, UR68, 0x1, URZ ;  /* 0x0000000144447890 */ /* 0x000fe4000fffe0ff */
[----:B--2---:R-:W-:Y:S02]  /*33d0*/  ULEA UR7, UR5, UR70, 0x3 ;  /* 0x0000004605077291 */ /* 0x004fe4000f8e18ff */
[----:B------:R-:W-:Y:S01]  /*33e0*/  UISETP.NE.AND UP0, UPT, UR68, URZ, UPT ;  /* 0x000000ff4400728c */ /* 0x000fe2000bf05270 */
[----:B------:R-:W-:Y:S10]  /*33f0*/  @P2 BRA `(.L_x_54) ;  /* 0x00000000000c2947 */ /* 0x000ff40003800000 */
[----:B-1----:R-:W-:Y:S04]  /*3400*/  SHF.L.U32 R2, R8, 0x1f, RZ ;  /* 0x0000001f08027819 */ /* 0x002fe800000006ff */
[----:B------:R-:W1:Y:S02]  /*3410*/  SYNCS.PHASECHK.TRANS64.TRYWAIT P0, [UR7], R2 ;  /* 0x00000002ff0075a7 */ /* 0x000e640008001107 */
[----:B-1----:R-:W-:Y:S05]  /*3420*/  @!P0 BRA `(.L_x_55) ;  /* 0x0000004400788947 */ /* 0x002fea0003800000 */
.L_x_54:
[----:B------:R-:W-:Y:S01]  /*3430*/  UISETP.NE.AND UP1, UPT, UR11, 0x1, UPT ;  /* 0x000000010b00788c */ /* 0x000fe2000bf25270 */
[----:B------:R-:W-:Y:S01]  /*3440*/  PLOP3.LUT P2, PT, PT, PT, PT, 0x80, 0x8 ;  /* 0x000000000008781c */ /* 0x000fe20003f4f070 */
[----:B------:R-:W-:Y:S01]  /*3450*/  UIADD3 UR9, UPT, UPT, UR5, 0x1, URZ ;  /* 0x0000000105097890 */ /* 0x000fe2000fffe0ff */
[----:B------:R-:W-:Y:S01]  /*3460*/  MOV.SPILL R3, UR73 ;  /* 0x0000004900037c02 */ /* 0x000fe20009000f00 */
[----:B------:R-:W-:Y:S01]  /*3470*/  UIADD3 UR69, UPT, UPT, UR7, 0x10, URZ ;  /* 0x0000001007457890 */ /* 0x000fe2000fffe0ff */
[----:B-1----:R-:W-:Y:S01]  /*3480*/  MOV.SPILL R2, UR72 ;  /* 0x0000004800027c02 */ /* 0x002fe20009000f00 */
[----:B------:R-:W-:Y:S01]  /*3490*/  UISETP.NE.AND UP2, UPT, UR9, 0x2, UPT ;  /* 0x000000020900788c */ /* 0x000fe2000bf45270 */
[----:B------:R-:W-:Y:S01]  /*34a0*/  PLOP3.LUT P0, PT, PT, PT, UP1, 0x80, 0x8 ;  /* 0x000000000008781c */ /* 0x000fe20003f0f018 */
[----:B------:R-:W-:Y:S02]  /*34b0*/  UIMAD UR6, UR5, 0xa00, UR4 ;  /* 0x00000a00050678a4 */ /* 0x000fe4000f8e0204 */
[----:B------:R-:W-:Y:S02]  /*34c0*/  ULEA UR8, UR5, UR71, 0xb ;  /* 0x0000004705087291 */ /* 0x000fe4000f8e58ff */
[----:B------:R-:W-:Y:S02]  /*34d0*/  USEL UR7, URZ, 0x1, UP2 ;  /* 0x00000001ff077887 */ /* 0x000fe40009000000 */
[----:B------:R-:W-:Y:S02]  /*34e0*/  USEL UR5, UR9, URZ, UP2 ;  /* 0x000000ff09057287 */ /* 0x000fe40009000000 */
[----:B------:R-:W-:Y:S02]  /*34f0*/  UIADD3 UR20, UPT, UPT, UR6, 0x2, URZ ;  /* 0x0000000206147890 */ /* 0x000fe4000fffe0ff */
[----:B------:R-:W-:Y:S01]  /*3500*/  @UP1 ULEA UR9, UR5, UR70, 0x3 ;  /* 0x0000004605091291 */ /* 0x000fe2000f8e18ff */
[----:B------:R-:W-:Y:S01]  /*3510*/  LOP3.LUT R8, R8, UR7, RZ, 0x3c, !PT ;  /* 0x0000000708087c12 */ /* 0x000fe2000f8e3cff */
[----:B------:R-:W-:Y:S02]  /*3520*/  UIADD3 UR18, UPT, UPT, UR8, 0x2, URZ ;  /* 0x0000000208127890 */ /* 0x000fe4000fffe0ff */
[----:B------:R-:W-:Y:S01]  /*3530*/  UIADD3 UR14, UPT, UPT, UR6, 0x4, URZ ;  /* 0x00000004060e7890 */ /* 0x000fe2000fffe0ff */
[----:B------:R-:W-:Y:S01]  /*3540*/  @P0 SHF.L.U32 R0, R8, 0x1f, RZ ;  /* 0x0000001f08000819 */ /* 0x000fe200000006ff */
[----:B------:R-:W-:Y:S02]  /*3550*/  UIADD3 UR12, UPT, UPT, UR8, 0x4, URZ ;  /* 0x00000004080c7890 */ /* 0x000fe4000fffe0ff */
[----:B------:R-:W-:Y:S01]  /*3560*/  UIADD3 UR66, UPT, UPT, UR6, 0x6, URZ ;  /* 0x0000000606427890 */ /* 0x000fe2000fffe0ff */
[----:B------:R2:W3:Y:S01]  /*3570*/  @P0 SYNCS.PHASECHK.TRANS64.TRYWAIT P2, [UR9], R0 ;  /* 0x00000000ff0005a7 */ /* 0x0004e20008041109 */
[----:B------:R-:W-:Y:S02]  /*3580*/  UIADD3 UR64, UPT, UPT, UR8, 0x6, URZ ;  /* 0x0000000608407890 */ /* 0x000fe4000fffe0ff */
        /* <DEDUP_REMOVED lines=22> */
[----:B------:R-:W-:Y:S01]  /*36f0*/  UIADD3 UR11, UPT, UPT, UR11, -0x1, URZ ;  /* 0xffffffff0b0b7890 */ /* 0x000fe2000fffe0ff */
[----:B------:R-:W-:Y:S01]  /*3700*/  UMOV UR7, 0x40004040 ;  /* 0x4000404000077882 */ /* 0x000fe20000000000 */
[----:B------:R-:W-:Y:S01]  /*3710*/  UMOV UR72, 0x0 ;  /* 0x0000000000487882 */ /* 0x000fe20000000000 */
[----:B------:R-:W-:Y:S01]  /*3720*/  UMOV UR73, 0x4140490 ;  /* 0x0414049000497882 */ /* 0x000fe20000000000 */
[----:B------:R-:W-:Y:S01]  /*3730*/  UMOV UR9, 0x40004040 ;  /* 0x4000404000097882 */ /* 0x000fe20000000000 */
[----:B------:R-:W-:Y:S01]  /*3740*/  UMOV UR21, 0x40004040 ;  /* 0x4000404000157882 */ /* 0x000fe20000000000 */
[----:B------:R1:W-:Y:S01]  /*3750*/  UTCHMMA gdesc[UR8], gdesc[UR6], tmem[UR10], tmem[UR72], idesc[UR73], UP4 ;  /* 0x00ff4806080075ea */ /* 0x0003e2000a00000a */
[----:B------:R-:W-:Y:S01]  /*3760*/  UPLOP3.LUT UP4, UPT, UPT, UPT, UPT, 0x80, 0x8 ;  /* 0x000000000008789c */ /* 0x000fe20003f8f070 */
[----:B------:R-:W-:Y:S01]  /*3770*/  UMOV UR19, 0x40004040 ;  /* 0x4000404000137882 */ /* 0x000fe20000000000 */
[----:B------:R-:W-:Y:S01]  /*3780*/  UMOV UR15, 0x40004040 ;  /* 0x40004040000f7882 */ /* 0x000fe20000000000 */
[----:B------:R4:W-:Y:S01]  /*3790*/  UTCHMMA gdesc[UR18], gdesc[UR20], tmem[UR10], tmem[UR72], idesc[UR73], UPT ;  /* 0x00ff4814120075ea */ /* 0x0009e2000b80000a */
[----:B------:R-:W-:Y:S01]  /*37a0*/  UMOV UR13, 0x40004040 ;  /* 0x40004040000d7882 */ /* 0x000fe20000000000 */
        /* <DEDUP_REMOVED lines=18> */
[----:B-1----:R-:W-:Y:S02]  /*38d0*/  UIADD3 UR6, UPT, UPT, UR6, 0x786, URZ ;  /* 0x0000078606067890 */ /* 0x002fe4000fffe0ff */
[----:B------:R-:W-:Y:S01]  /*38e0*/  UIADD3 UR8, UPT, UPT, UR8, 0x606, URZ ;  /* 0x0000060608087890 */ /* 0x000fe2000fffe0ff */
[----:B------:R-:W-:Y:S01]  /*38f0*/  UMOV UR31, 0x40004040 ;  /* 0x40004040001f7882 */ /* 0x000fe20000000000 */
[----:B----4-:R-:W-:Y:S01]  /*3900*/  UMOV UR20, 0x0 ;  /* 0x0000000000147882 */ /* 0x010fe20000000000 */
[----:B------:R-:W-:Y:S01]  /*3910*/  UMOV UR21, 0x4140490 ;  /* 0x0414049000157882 */ /* 0x000fe20000000000 */
[----:B------:R-:W-:Y:S01]  /*3920*/  UMOV UR18, 0x0 ;  /* 0x0000000000127882 */ /* 0x000fe20000000000 */
[----:B------:R1:W-:Y:S01]  /*3930*/  UTCHMMA gdesc[UR12], gdesc[UR14], tmem[UR10], tmem[UR20], idesc[UR21], UPT ;  /* 0x00ff140e0c0075ea */ /* 0x0003e2000b80000a */
[----:B------:R2:W-:Y:S01]  /*3940*/  UTCHMMA gdesc[UR64], gdesc[UR66], tmem[UR10], tmem[UR20], idesc[UR21], UPT ;  /* 0x00ff1442400075ea */ /* 0x0005e2000b80000a */
[----:B------:R-:W-:Y:S01]  /*3950*/  UMOV UR19, 0x4140490 ;  /* 0x0414049000137882 */ /* 0x000fe20000000000 */
[----:B------:R2:W-:Y:S01]  /*3960*/  UTCHMMA gdesc[UR60], gdesc[UR62], tmem[UR10], tmem[UR20], idesc[UR21], UPT ;  /* 0x00ff143e3c0075ea */ /* 0x0005e2000b80000a */
[----:B------:R2:W-:Y:S01]  /*3970*/  UTCHMMA gdesc[UR56], gdesc[UR58], tmem[UR10], tmem[UR18], idesc[UR19], UPT ;  /* 0x00ff123a380075ea */ /* 0x0005e2000b80000a */
[----:B------:R2:W-:Y:S01]  /*3980*/  UTCHMMA gdesc[UR52], gdesc[UR54], tmem[UR10], tmem[UR18], idesc[UR19], UPT ;  /* 0x00ff1236340075ea */ /* 0x0005e2000b80000a */
[----:B------:R-:W-:Y:S01]  /*3990*/  UMOV UR29, 0x40004040 ;  /* 0x40004040001d7882 */ /* 0x000fe20000000000 */
[----:B------:R-:W-:Y:S01]  /*39a0*/  UMOV UR27, 0x40004040 ;  /* 0x40004040001b7882 */ /* 0x000fe20000000000 */
[----:B------:R-:W-:Y:S01]  /*39b0*/  UMOV UR25, 0x40004040 ;  /* 0x4000404000197882 */ /* 0x000fe20000000000 */
[----:B------:R-:W-:Y:S01]  /*39c0*/  UMOV UR23, 0x40004040 ;  /* 0x4000404000177882 */ /* 0x000fe20000000000 */
[----:B------:R-:W-:Y:S01]  /*39d0*/  UMOV UR17, 0x40004040 ;  /* 0x4000404000117882 */ /* 0x000fe20000000000 */
[----:B------:R-:W-:Y:S02]  /*39e0*/  R2UR.FILL UR73, R3 ;  /* 0x00000000034972ca */ /* 0x000fe400004e0000 */
[----:B------:R-:W-:Y:S01]  /*39f0*/  R2UR.FILL UR72, R2 ;  /* 0x00000000024872ca */ /* 0x000fe200004e0000 */
[----:B-1----:R-:W-:Y:S01]  /*3a00*/  UMOV UR12, 0x0 ;  /* 0x00000000000c7882 */ /* 0x002fe20000000000 */
[----:B------:R-:W-:Y:S01]  /*3a10*/  UMOV UR13, 0x4140490 ;  /* 0x04140490000d7882 */ /* 0x000fe20000000000 */
[----:B------:R-:W-:Y:S01]  /*3a20*/  UMOV UR14, 0x0 ;  /* 0x00000000000e7882 */ /* 0x000fe20000000000 */
[----:B------:R2:W-:Y:S01]  /*3a30*/  UTCHMMA gdesc[UR48], gdesc[UR50], tmem[UR10], tmem[UR12], idesc[UR13], UPT ;  /* 0x00ff0c32300075ea */ /* 0x0005e2000b80000a */
[----:B------:R2:W-:Y:S01]  /*3a40*/  UTCHMMA gdesc[UR44], gdesc[UR46], tmem[UR10], tmem[UR12], idesc[UR13], UPT ;  /* 0x00ff0c2e2c0075ea */ /* 0x0005e2000b80000a */
[----:B------:R2:W-:Y:S01]  /*3a50*/  UTCHMMA gdesc[UR40], gdesc[UR42], tmem[UR10], tmem[UR12], idesc[UR13], UPT ;  /* 0x00ff0c2a280075ea */ /* 0x0005e2000b80000a */
[----:B------:R2:W-:Y:S01]  /*3a60*/  UTCHMMA gdesc[UR36], gdesc[UR38], tmem[UR10], tmem[UR20], idesc[UR21], UPT ;  /* 0x00ff1426240075ea */ /* 0x0005e2000b80000a */
[----:B------:R-:W-:Y:S01]  /*3a70*/  UMOV UR15, 0x4140490 ;  /* 0x04140490000f7882 */ /* 0x000fe20000000000 */
[----:B------:R2:W-:Y:S01]  /*3a80*/  UTCHMMA gdesc[UR32], gdesc[UR34], tmem[UR10], tmem[UR18], idesc[UR19], UPT ;  /* 0x00ff1222200075ea */ /* 0x0005e2000b80000a */
[----:B------:R2:W-:Y:S01]  /*3a90*/  UTCHMMA gdesc[UR28], gdesc[UR30], tmem[UR10], tmem[UR14], idesc[UR15], UPT ;  /* 0x00ff0e1e1c0075ea */ /* 0x0005e2000b80000a */
[----:B------:R2:W-:Y:S01]  /*3aa0*/  UTCHMMA gdesc[UR24], gdesc[UR26], tmem[UR10], tmem[UR12], idesc[UR13], UPT ;  /* 0x00ff0c1a180075ea */ /* 0x0005e2000b80000a */
[----:B------:R2:W-:Y:S01]  /*3ab0*/  UTCHMMA gdesc[UR16], gdesc[UR22], tmem[UR10], tmem[UR76], idesc[UR77], UPT ;  /* 0x00ff4c16100075ea */ /* 0x0005e2000b80000a */
[----:B------:R2:W-:Y:S01]  /*3ac0*/  UTCHMMA gdesc[UR8], gdesc[UR6], tmem[UR10], tmem[UR74], idesc[UR75], UPT ;  /* 0x00ff4a06080075ea */ /* 0x0005e2000b80000a */
[----:B------:R2:W-:Y:S01]  /*3ad0*/  UTCBAR [UR69], URZ ;  /* 0x000000ff450073e9 */ /* 0x0005e200080000ff */
[----:B---3--:R-:W-:Y:S05]  /*3ae0*/  BRA.U UP0, `(.L_x_56) ;  /* 0xfffffff900347547 */ /* 0x008fea000b83ffff */
.L_x_53:
[----:B--2---:R-:W-:Y:S01]  /*3af0*/  UIADD3 UR6, UPT, UPT, UR72, 0x1, URZ ;  /* 0x0000000148067890 */ /* 0x004fe2000fffe0ff */
[C---:B------:R-:W-:Y:S01]  /*3b00*/  ISETP.NE.AND P0, PT, R10.reuse, 0x2, PT ;  /* 0x000000020a00780c */ /* 0x040fe20003f05270 */
[----:B------:R-:W-:Y:S02]  /*3b10*/  UIADD3 UR7, UPT, UPT, UR73, 0x70, URZ ;  /* 0x0000007049077890 */ /* 0x000fe4000fffe0ff */
[----:B------:R-:W-:Y:S01]  /*3b20*/  UISETP.NE.AND UP0, UPT, UR6, 0x4, UPT ;  /* 0x000000040600788c */ /* 0x000fe2000bf05270 */
[----:B-1----:R-:W-:Y:S02]  /*3b30*/  SEL R0, RZ, 0x1, P0 ;  /* 0x00000001ff007807 */ /* 0x002fe40000000000 */
[----:B------:R-:W-:Y:S01]  /*3b40*/  SEL R10, R10, RZ, P0 ;  /* 0x000000ff0a0a7207 */ /* 0x000fe20000000000 */
[----:B------:R-:W-:Y:S01]  /*3b50*/  USEL UR8, URZ, 0x1, UP0 ;  /* 0x00000001ff087887 */ /* 0x000fe20008000000 */
[----:B------:R-:W-:Y:S01]  /*3b60*/  LOP3.LUT R9, R9, R0, RZ, 0x3c, !PT ;  /* 0x0000000009097212 */ /* 0x000fe200078e3cff */
[----:B------:R-:W-:Y:S01]  /*3b70*/  USEL UR72, UR6, URZ, UP0 ;  /* 0x000000ff06487287 */ /* 0x000fe20008000000 */
[----:B------:R1:W-:Y:S03]  /*3b80*/  UTCBAR [UR7], URZ ;  /* 0x000000ff070073e9 */ /* 0x0003e600080000ff */
[----:B------:R-:W-:Y:S01]  /*3b90*/  LOP3.LUT R11, R11, UR8, RZ, 0x3c, !PT ;  /* 0x000000080b0b7c12 */ /* 0x000fe2000f8e3cff */
[----:B------:R-:W-:Y:S07]  /*3ba0*/  @P1 BRA `(.L_x_57) ;  /* 0xfffffff400701947 */ /* 0x000fee000383ffff */
[----:B------:R-:W2:Y:S01]  /*3bb0*/  S2UR UR8, SR_CgaCtaId ;  /* 0x00000000000879c3 */ /* 0x000ea20000008800 */
[----:B------:R-:W-:Y:S01]  /*3bc0*/  ELECT P0, URZ, PT ;  /* 0x0000000000ff782f */ /* 0x000fe20003800000 */
[----:B------:R-:W-:Y:S01]  /*3bd0*/  IMAD.MOV.U32 R0, RZ, RZ, 0x1 ;  /* 0x00000001ff007424 */ /* 0x000fe200078e00ff */
[----:B------:R-:W-:Y:S01]  /*3be0*/  UIADD3 UR70, UPT, UPT, UR70, 0x90, URZ ;  /* 0x0000009046467890 */ /* 0x000fe2000fffe0ff */
[----:B------:R-:W-:Y:S01]  /*3bf0*/  SHF.L.U32 R2, R11, 0x1f, RZ ;  /* 0x0000001f0b027819 */ /* 0x000fe200000006ff */
[----:B------:R-:W-:-:S03]  /*3c00*/  UMOV UR4, 0x40 ;  /* 0x0000004000047882 */ /* 0x000fc60000000000 */
[----:B------:R-:W-:Y:S01]  /*3c10*/  UVIRTCOUNT.DEALLOC.SMPOOL 0x80 ;  /* 0x000000800000784c */ /* 0x000fe20000000000 */
[----:B--2---:R-:W-:Y:S02]  /*3c20*/  ULEA UR8, UR8, UR4, 0x18 ;  /* 0x0000000408087291 */ /* 0x004fe4000f8ec0ff */
[----:B------:R-:W-:-:S07]  /*3c30*/  ULEA UR4, UR72, UR70, 0x3 ;  /* 0x0000004648047291 */ /* 0x000fce000f8e18ff */
[----:B------:R2:W-:Y:S02]  /*3c40*/  @P0 STS.U8 [UR8+0x1c], R0 ;  /* 0x00001c00ff000988 */ /* 0x0005e40008000008 */
[----:B------:R-:W3:Y:S02]  /*3c50*/  SYNCS.PHASECHK.TRANS64.TRYWAIT P0, [UR4], R2 ;  /* 0x00000002ff0075a7 */ /* 0x000ee40008001104 */
[----:B--23--:R-:W-:Y:S05]  /*3c60*/  @!P0 BRA `(.L_x_58) ;  /* 0x0000003c00808947 */ /* 0x00cfea0003800000 */
.L_x_120:
[----:B------:R-:W-:-:S04]  /*3c70*/  UIADD3 UR4, UPT, UPT, UR72, 0x1, URZ ;  /* 0x0000000148047890 */ /* 0x000fc8000fffe0ff */
[----:B------:R-:W-:-:S04]  /*3c80*/  UISETP.NE.AND UP0, UPT, UR4, 0x4, UPT ;  /* 0x000000040400788c */ /* 0x000fc8000bf05270 */
[----:B------:R-:W-:Y:S02]  /*3c90*/  USEL UR6, URZ, 0x1, UP0 ;  /* 0x00000001ff067887 */ /* 0x000fe40008000000 */
[----:B------:R-:W-:-:S04]  /*3ca0*/  USEL UR4, UR4, URZ, UP0 ;  /* 0x000000ff04047287 */ /* 0x000fc80008000000 */
[----:B------:R-:W-:Y:S01]  /*3cb0*/  ULEA UR5, UR4, UR70, 0x3 ;  /* 0x0000004604057291 */ /* 0x000fe2000f8e18ff */
[----:B--2---:R-:W-:-:S04]  /*3cc0*/  LOP3.LUT R2, R11, UR6, RZ, 0x3c, !PT ;  /* 0x000000060b027c12 */ /* 0x004fc8000f8e3cff */
[----:B------:R-:W-:-:S04]  /*3cd0*/  SHF.L.U32 R3, R2, 0x1f, RZ ;  /* 0x0000001f02037819 */ /* 0x000fc800000006ff */
[----:B------:R-:W2:Y:S02]  /*3ce0*/  SYNCS.PHASECHK.TRANS64.TRYWAIT P0, [UR5], R3 ;  /* 0x00000003ff0075a7 */ /* 0x000ea40008001105 */
[----:B--2---:R-:W-:Y:S05]  /*3cf0*/  @!P0 BRA `(.L_x_59) ;  /* 0x0000003c00748947 */ /* 0x004fea0003800000 */
.L_x_122:
[----:B------:R-:W-:-:S04]  /*3d00*/  UIADD3 UR4, UPT, UPT, UR4, 0x1, URZ ;  /* 0x0000000104047890 */ /* 0x000fc8000fffe0ff */
[----:B------:R-:W-:-:S04]  /*3d10*/  UISETP.NE.AND UP0, UPT, UR4, 0x4, UPT ;  /* 0x000000040400788c */ /* 0x000fc8000bf05270 */
[----:B------:R-:W-:Y:S02]  /*3d20*/  USEL UR6, URZ, 0x1, UP0 ;  /* 0x00000001ff067887 */ /* 0x000fe40008000000 */
[----:B------:R-:W-:-:S04]  /*3d30*/  USEL UR4, UR4, URZ, UP0 ;  /* 0x000000ff04047287 */ /* 0x000fc80008000000 */
[----:B------:R-:W-:Y:S01]  /*3d40*/  ULEA UR5, UR4, UR70, 0x3 ;  /* 0x0000004604057291 */ /* 0x000fe2000f8e18ff */
[----:B------:R-:W-:-:S04]  /*3d50*/  LOP3.LUT R2, R2, UR6, RZ, 0x3c, !PT ;  /* 0x0000000602027c12 */ /* 0x000fc8000f8e3cff */
[----:B--2---:R-:W-:-:S04]  /*3d60*/  SHF.L.U32 R3, R2, 0x1f, RZ ;  /* 0x0000001f02037819 */ /* 0x004fc800000006ff */
[----:B------:R-:W2:Y:S02]  /*3d70*/  SYNCS.PHASECHK.TRANS64.TRYWAIT P0, [UR5], R3 ;  /* 0x00000003ff0075a7 */ /* 0x000ea40008001105 */
[----:B--2---:R-:W-:Y:S05]  /*3d80*/  @!P0 BRA `(.L_x_60) ;  /* 0x0000003c00688947 */ /* 0x004fea0003800000 */
.L_x_124:
[----:B------:R-:W-:-:S04]  /*3d90*/  UIADD3 UR4, UPT, UPT, UR4, 0x1, URZ ;  /* 0x0000000104047890 */ /* 0x000fc8000fffe0ff */
[----:B------:R-:W-:-:S04]  /*3da0*/  UISETP.NE.AND UP0, UPT, UR4, 0x4, UPT ;  /* 0x000000040400788c */ /* 0x000fc8000bf05270 */
[----:B------:R-:W-:Y:S02]  /*3db0*/  USEL UR5, URZ, 0x1, UP0 ;  /* 0x00000001ff057887 */ /* 0x000fe40008000000 */
[----:B------:R-:W-:-:S04]  /*3dc0*/  USEL UR4, UR4, URZ, UP0 ;  /* 0x000000ff04047287 */ /* 0x000fc80008000000 */
[----:B------:R-:W-:Y:S01]  /*3dd0*/  ULEA UR4, UR4, UR70, 0x3 ;  /* 0x0000004604047291 */ /* 0x000fe2000f8e18ff */
[----:B------:R-:W-:-:S04]  /*3de0*/  LOP3.LUT R2, R2, UR5, RZ, 0x3c, !PT ;  /* 0x0000000502027c12 */ /* 0x000fc8000f8e3cff */
[----:B------:R-:W-:-:S04]  /*3df0*/  SHF.L.U32 R2, R2, 0x1f, RZ ;  /* 0x0000001f02027819 */ /* 0x000fc800000006ff */
[----:B------:R-:W3:Y:S02]  /*3e00*/  SYNCS.PHASECHK.TRANS64.TRYWAIT P0, [UR4], R2 ;  /* 0x00000002ff0075a7 */ /* 0x000ee40008001104 */
[----:B---3--:R-:W-:Y:S05]  /*3e10*/  @!P0 BRA `(.L_x_61) ;  /* 0x0000003c005c8947 */ /* 0x008fea0003800000 */
.L_x_126:
[----:B------:R-:W-:Y:S01]  /*3e20*/  NOP ;  /* 0x0000000000007918 */ /* 0x000fe20000000000 */
[----:B--2---:R-:W2:Y:S01]  /*3e30*/  LDS R0, [UR8+0x14] ;  /* 0x00001408ff007984 */ /* 0x004ea20008000800 */
[----:B------:R-:W-:Y:S01]  /*3e40*/  R2UR UR4, R14 ;  /* 0x000000000e0472ca */ /* 0x000fe200000e0000 */
[----:B------:R-:W-:Y:S01]  /*3e50*/  UMOV UR5, 0xffff ;  /* 0x0000ffff00057882 */ /* 0x000fe20000000000 */
[----:B------:R-:W-:-:S11]  /*3e60*/  UMOV UR6, 0x1 ;  /* 0x0000000100067882 */ /* 0x000fd60000000000 */
[----:B------:R-:W-:-:S04]  /*3e70*/  ULOP3.LUT UR4, UR4, 0xffff, URZ, 0xc0, !UPT ;  /* 0x0000ffff04047892 */ /* 0x000fc8000f8ec0ff */
[----:B------:R-:W-:-:S04]  /*3e80*/  USHF.R.U32.HI UR4, URZ, 0x5, UR4 ;  /* 0x00000005ff047899 */ /* 0x000fc80008011604 */
[----:B------:R-:W-:Y:S02]  /*3e90*/  USHF.L.U32 UR5, UR5, UR4, URZ ;  /* 0x0000000405057299 */ /* 0x000fe400080006ff */
[----:B------:R-:W-:-:S04]  /*3ea0*/  USHF.L.U32 UR4, UR6, UR4, URZ ;  /* 0x0000000406047299 */ /* 0x000fc800080006ff */
[----:B--2---:R-:W-:-:S04]  /*3eb0*/  LOP3.LUT R0, R0, UR5, RZ, 0xc0, !PT ;  /* 0x0000000500007c12 */ /* 0x004fc8000f8ec0ff */
[----:B------:R-:W-:-:S13]  /*3ec0*/  ISETP.NE.AND P0, PT, R0, UR5, PT ;  /* 0x0000000500007c0c */ /* 0x000fda000bf05270 */
[----:B------:R-:W-:Y:S05]  /*3ed0*/  @P0 BRA `(.L_x_62) ;  /* 0x0000000000580947 */ /* 0x000fea0003800000 */
[----:B------:R-:W2:Y:S02]  /*3ee0*/  LDS R0, [UR8+0x18] ;  /* 0x00001808ff007984 */ /* 0x000ea40008000800 */
[----:B--2---:R-:W-:-:S04]  /*3ef0*/  LOP3.LUT R0, R0, UR4, RZ, 0xc0, !PT ;  /* 0x0000000400007c12 */ /* 0x004fc8000f8ec0ff */
[----:B------:R-:W-:-:S13]  /*3f00*/  ISETP.NE.AND P0, PT, R0, UR4, PT ;  /* 0x0000000400007c0c */ /* 0x000fda000bf05270 */
[----:B------:R-:W-:Y:S05]  /*3f10*/  @P0 BRA `(.L_x_63) ;  /* 0x00000000003c0947 */ /* 0x000fea0003800000 */
[----:B------:R-:W2:Y:S01]  /*3f20*/  S2R R2, SR_LANEID ;  /* 0x0000000000027919 */ /* 0x000ea20000000000 */
[----:B------:R-:W-:-:S06]  /*3f30*/  ULOP3.LUT UR5, URZ, UR5, URZ, 0x33, !UPT ;  /* 0x00000005ff057292 */ /* 0x000fcc000f8e33ff */
[----:B------:R-:W-:-:S04]  /*3f40*/  IMAD.U32 R0, RZ, RZ, UR5 ;  /* 0x00000005ff007e24 */ /* 0x000fc8000f8e00ff */
[----:B-1----:R1:W3:Y:S02]  /*3f50*/  REDUX UR7, R0 ;  /* 0x00000000000773c4 */ /* 0x0022e40000000000 */
[----:B------:R4:W-:Y:S01]  /*3f60*/  UTCATOMSWS.AND URZ, UR5 ;  /* 0x0000000500ff79e3 */ /* 0x0009e20008000000 */
[----:B-1----:R-:W-:Y:S01]  /*3f70*/  LOP3.LUT R0, RZ, UR4, RZ, 0x33, !PT ;  /* 0x00000004ff007c12 */ /* 0x002fe2000f8e33ff */
[----:B------:R-:W-:Y:S02]  /*3f80*/  VOTEU.ANY UR4, UPT, PT ;  /* 0x0000000000047886 */ /* 0x000fe400038e0100 */
[----:B------:R-:W-:Y:S02]  /*3f90*/  UFLO.U32 UR4, UR4 ;  /* 0x00000004000472bd */ /* 0x000fe400080e0000 */
[----:B------:R-:W1:Y:S04]  /*3fa0*/  REDUX UR6, R0 ;  /* 0x00000000000673c4 */ /* 0x000e680000000000 */
[----:B--2---:R-:W-:-:S02]  /*3fb0*/  ISETP.EQ.U32.AND P0, PT, R2, UR4, PT ;  /* 0x0000000402007c0c */ /* 0x004fc4000bf02070 */
[----:B---3--:R-:W-:-:S11]  /*3fc0*/  MOV R2, UR7 ;  /* 0x0000000700027c02 */ /* 0x008fd60008000f00 */
[----:B------:R4:W-:Y:S01]  /*3fd0*/  @P0 ATOMS.AND RZ, [UR8+0x14], R2 ;  /* 0x00001402ffff098c */ /* 0x0009e2000a800008 */
[----:B-1----:R-:W-:-:S05]  /*3fe0*/  IMAD.U32 R0, RZ, RZ, UR6 ;  /* 0x00000006ff007e24 */ /* 0x002fca000f8e00ff */
[----:B------:R4:W-:Y:S01]  /*3ff0*/  @P0 ATOMS.AND RZ, [UR8+0x18], R0 ;  /* 0x00001800ffff098c */ /* 0x0009e2000a800008 */
[----:B------:R-:W-:Y:S05]  /*4000*/  BRA `(.L_x_64) ;  /* 0x0000000000147947 */ /* 0x000fea0003800000 */
.L_x_63:
[----:B------:R-:W-:Y:S02]  /*4010*/  MOV R2, 0x4030 ;  /* 0x0000403000027802 */ /* 0x000fe40000000f00 */
[----:B-1---5:R-:W-:Y:S05]  /*4020*/  CALL.REL.NOINC `($__internal_0_$__cuda_sm10x_tcgen05_guardrail_trap_col_being_dealloced_not_returned_by_alloc) ;  /* 0x0000003c00887944 */ /* 0x022fea0003c00000 */
[----:B------:R-:W-:Y:S05]  /*4030*/  BRA `(.L_x_64) ;  /* 0x0000000000087947 */ /* 0x000fea0003800000 */
.L_x_62:
[----:B------:R-:W-:Y:S02]  /*4040*/  MOV R2, 0x4060 ;  /* 0x0000406000027802 */ /* 0x000fe40000000f00 */
[----:B-1---5:R-:W-:Y:S05]  /*4050*/  CALL.REL.NOINC `($__internal_2_$__cuda_sm10x_tcgen05_guardrail_trap_unallocated_columns_being_dealloced) ;  /* 0x0000003c00947944 */ /* 0x022fea0003c00000 */
.L_x_64:
[----:B------:R-:W-:Y:S01]  /*4060*/  NOP ;  /* 0x0000000000007918 */ /* 0x000fe20000000000 */
[----:B----4-:R-:W-:Y:S05]  /*4070*/  EXIT ;  /* 0x000000000000794d */ /* 0x010fea0003800000 */
.L_x_46:
[----:B------:R-:W-:-:S09]  /*4080*/  UISETP.NE.OR UP2, UPT, UR10, 0x3, !UP2 ;  /* 0x000000030a00788c */ /* 0x000fd2000d745670 */
[----:B------:R-:W-:Y:S05]  /*4090*/  BRA.U UP2, `(.L_x_65) ;  /* 0x0000000d027c7547 */ /* 0x000fea000b800000 */
[----:B------:R-:W1:Y:S01]  /*40a0*/  LDC R0, c[0x0][0xb30] ;  /* 0x0002cc00ff007b82 */ /* 0x000e620000000800 */
[----:B------:R-:W2:Y:S01]  /*40b0*/  LDCU.64 UR4, c[0x0][0x888] ;  /* 0x00011100ff0477ac */ /* 0x000ea20008000a00 */
[----:B------:R-:W-:Y:S02]  /*40c0*/  HFMA2 R25, -RZ, RZ, 0, 0 ;  /* 0x00000000ff197431 */ /* 0x000fe400000001ff */
[----:B------:R-:W-:Y:S01]  /*40d0*/  IMAD.MOV.U32 R27, RZ, RZ, 0x1 ;  /* 0x00000001ff1b7424 */ /* 0x000fe200078e00ff */
[----:B------:R-:W-:Y:S01]  /*40e0*/  MOV R23, 0x2800 ;  /* 0x0000280000177802 */ /* 0x000fe20000000f00 */
[----:B------:R-:W4:Y:S01]  /*40f0*/  LDCU.64 UR22, c[0x0][0x890] ;  /* 0x00011200ff1677ac */ /* 0x000f220008000a00 */
[----:B------:R-:W-:Y:S01]  /*4100*/  IMAD.MOV.U32 R26, RZ, RZ, RZ ;  /* 0x000000ffff1a7224 */ /* 0x000fe200078e00ff */
[----:B------:R-:W3:Y:S01]  /*4110*/  LDC R22, c[0x0][0x370] ;  /* 0x0000dc00ff167b82 */ /* 0x000ee20000000800 */
[----:B------:R-:W-:-:S07]  /*4120*/  UPLOP3.LUT UP1, UPT, UPT, UPT, UPT, 0x40, 0x4 ;  /* 0x000000000004789c */ /* 0x000fce0003f2e870 */
[----:B------:R-:W3:Y:S01]  /*4130*/  LDC R3, c[0x0][0xb0c] ;  /* 0x0002c300ff037b82 */ /* 0x000ee20000000800 */
[----:B--2---:R-:W-:-:S03]  /*4140*/  UISETP.NE.U32.AND UP5, UPT, UR4, URZ, UPT ;  /* 0x000000ff0400728c */ /* 0x004fc6000bfa5070 */
[----:B------:R-:W-:Y:S01]  /*4150*/  UMOV UR4, 0x400 ;  /* 0x0000040000047882 */ /* 0x000fe20000000000 */
[----:B----4-:R-:W-:-:S03]  /*4160*/  UISETP.NE.U32.AND UP6, UPT, UR22, URZ, UPT ;  /* 0x000000ff1600728c */ /* 0x010fc6000bfc5070 */
[----:B------:R-:W2:Y:S01]  /*4170*/  LDC R20, c[0x0][0xb20] ;  /* 0x0002c800ff147b82 */ /* 0x000ea20000000800 */
[----:B-1----:R-:W-:Y:S01]  /*4180*/  ISETP.NE.AND P1, PT, R0, 0x1, PT ;  /* 0x000000010000780c */ /* 0x002fe20003f25270 */
[----:B------:R-:W-:Y:S02]  /*4190*/  UISETP.NE.AND.EX UP5, UPT, UR5, URZ, UPT, UP5 ;  /* 0x000000ff0500728c */ /* 0x000fe4000bfa5350 */
[----:B------:R-:W-:Y:S02]  /*41a0*/  ULEA UR4, UR37, UR4, 0x18 ;  /* 0x0000000425047291 */ /* 0x000fe4000f8ec0ff */
[----:B------:R-:W-:Y:S02]  /*41b0*/  UISETP.NE.AND.EX UP6, UPT, UR23, URZ, UPT, UP6 ;  /* 0x000000ff1700728c */ /* 0x000fe4000bfc5360 */
[----:B------:R-:W1:Y:S01]  /*41c0*/  LDC.64 R28, c[0x0][0x348] ;  /* 0x0000d200ff1c7b82 */ /* 0x000e620000000a00 */
[----:B------:R-:W-:-:S07]  /*41d0*/  UMOV UR5, URZ ;  /* 0x000000ff00057c82 */ /* 0x000fce0008000000 */
[----:B------:R-:W4:Y:S08]  /*41e0*/  LDC.64 R14, c[0x0][0xb10] ;  /* 0x0002c400ff0e7b82 */ /* 0x000f300000000a00 */
[----:B------:R-:W1:Y:S08]  /*41f0*/  LDC.64 R6, c[0x0][0xb18] ;  /* 0x0002c600ff067b82 */ /* 0x000e700000000a00 */
[----:B------:R-:W1:Y:S08]  /*4200*/  LDC.64 R4, c[0x0][0xb28] ;  /* 0x0002ca00ff047b82 */ /* 0x000e700000000a00 */
[----:B--23--:R-:W1:Y:S02]  /*4210*/  LDC R21, c[0x0][0x374] ;  /* 0x0000dd00ff157b82 */ /* 0x00ce640000000800 */
.L_x_73:
[C---:B------:R-:W-:Y:S02]  /*4220*/  LEA R0, R26.reuse, UR4, 0x3 ;  /* 0x000000041a007c11 */ /* 0x040fe4000f8e18ff */
[----:B------:R-:W-:Y:S02]  /*4230*/  SHF.L.U32 R2, R25, 0x1f, RZ ;  /* 0x0000001f19027819 */ /* 0x000fe400000006ff */
[----:B------:R-:W-:Y:S02]  /*4240*/  LEA R16, R26, UR4, 0x4 ;  /* 0x000000041a107c11 */ /* 0x000fe4000f8e20ff */
[----:B--2---:R-:W2:Y:S02]  /*4250*/  SYNCS.PHASECHK.TRANS64.TRYWAIT P0, [R0+URZ+0x50], R2 ;  /* 0x00005002000075a7 */ /* 0x004ea400080011ff */
[----:B--2---:R-:W-:Y:S05]  /*4260*/  @!P0 BRA `(.L_x_66) ;  /* 0x0000003800608947 */ /* 0x004fea0003800000 */
.L_x_127:
[----:B------:R-:W-:Y:S01]  /*4270*/  ISETP.GE.AND P0, PT, R60, 0x1, PT ;  /* 0x000000013c00780c */ /* 0x000fe20003f06270 */
[----:B------:R-:W3:Y:S01]  /*4280*/  LDS.128 R16, [R16+0xe0] ;  /* 0x0000e00010107984 */ /* 0x000ee20000000c00 */
[----:B------:R-:W-:Y:S01]  /*4290*/  ISETP.NE.U32.AND P3, PT, RZ, UR22, PT ;  /* 0x00000016ff007c0c */ /* 0x000fe2000bf65070 */
[----:B--2---:R-:W-:Y:S03]  /*42a0*/  VIADD R0, R0, 0x60 ;  /* 0x0000006000007836 */ /* 0x004fe60000000000 */
[----:B------:R-:W-:Y:S01]  /*42b0*/  ISETP.NE.AND.EX P3, PT, RZ, UR23, PT, P3 ;  /* 0x00000017ff007c0c */ /* 0x000fe2000bf65330 */
[----:B------:R-:W-:Y:S01]  /*42c0*/  @!PT LDS RZ, [RZ] ;  /* 0x00000000fffff984 */ /* 0x000fe20000000800 */
[----:B------:R-:W-:Y:S01]  /*42d0*/  @!PT LDS RZ, [RZ] ;  /* 0x00000000fffff984 */ /* 0x000fe20000000800 */
[----:B------:R-:W-:Y:S01]  /*42e0*/  @!PT LDS RZ, [RZ] ;  /* 0x00000000fffff984 */ /* 0x000fe20000000800 */
[----:B------:R-:W-:Y:S01]  /*42f0*/  @!PT LDS RZ, [RZ] ;  /* 0x00000000fffff984 */ /* 0x000fe20000000800 */
[----:B------:R2:W-:Y:S06]  /*4300*/  MEMBAR.ALL.CTA ;  /* 0x0000000000007992 */ /* 0x0005ec0000008000 */
[----:B--2---:R-:W2:Y:S01]  /*4310*/  FENCE.VIEW.ASYNC.S ;  /* 0x00000000000073c6 */ /* 0x004ea20000000000 */
[----:B------:R-:W-:Y:S04]  /*4320*/  PRMT R0, RZ, 0x654, R0 ;  /* 0x00000654ff007816 */ /* 0x000fe80000000000 */
[----:B--2---:R2:W-:Y:S01]  /*4330*/  SYNCS.ARRIVE.TRANS64.RED.A1T0 RZ, [R0+URZ], RZ ;  /* 0x000000ff00ff79a7 */ /* 0x0045e200081004ff */
[----:B---3--:R-:W-:Y:S11]  /*4340*/  LOP3.LUT P4, RZ, R18, 0x1, RZ, 0xc0, !PT ;  /* 0x0000000112ff7812 */ /* 0x008ff6000788c0ff */
[----:B------:R-:W-:Y:S02]  /*4350*/  @!UPT UIADD3 URZ, UPT, UPT, URZ, URZ, URZ ;  /* 0x000000fffffff290 */ /* 0x000fe4000fffe0ff */
[----:B------:R-:W-:Y:S02]  /*4360*/  @P4 MOV R11, R16 ;  /* 0x00000010000b4202 */ /* 0x000fe40000000f00 */
[----:B------:R-:W-:Y:S01]  /*4370*/  @P4 LOP3.LUT R10, R17, 0xffff, RZ, 0xc0, !PT ;  /* 0x0000ffff110a4812 */ /* 0x000fe200078ec0ff */
[----:B--2---:R-:W-:Y:S06]  /*4380*/  @!P0 BRA `(.L_x_67) ;  /* 0x0000000000a48947 */ /* 0x004fec0003800000 */
[-C--:B-1----:R-:W-:Y:S01]  /*4390*/  IMAD.HI.U32 R0, R21, R7.reuse, RZ ;  /* 0x0000000715007227 */ /* 0x082fe200078e00ff */
[----:B------:R-:W-:Y:S02]  /*43a0*/  ISETP.NE.AND P0, PT, R6, 0x1, PT ;  /* 0x000000010600780c */ /* 0x000fe40003f05270 */
[----:B------:R-:W-:Y:S01]  /*43b0*/  ISETP.NE.AND P2, PT, R60, 0x1, PT ;  /* 0x000000013c00780c */ /* 0x000fe20003f45270 */
[----:B----4-:R-:W-:Y:S01]  /*43c0*/  IMAD.HI.U32 R9, R22, R14, RZ ;  /* 0x0000000e16097227 */ /* 0x010fe200078e00ff */
[----:B------:R-:W-:Y:S02]  /*43d0*/  SHF.R.U32.HI R0, RZ, R20, R0 ;  /* 0x00000014ff007219 */ /* 0x000fe40000011600 */
[----:B------:R-:W-:Y:S01]  /*43e0*/  ISETP.NE.AND P5, PT, R3, 0x1, PT ;  /* 0x000000010300780c */ /* 0x000fe20003fa5270 */
[----:B------:R-:W-:Y:S01]  /*43f0*/  IMAD.HI.U32 R13, R10, R7, RZ ;  /* 0x000000070a0d7227 */ /* 0x000fe200078e00ff */
[----:B------:R-:W-:Y:S02]  /*4400*/  SHF.R.U32.HI R9, RZ, R15, R9 ;  /* 0x0000000fff097219 */ /* 0x000fe40000011609 */
[----:B------:R-:W-:Y:S01]  /*4410*/  SEL R0, R21, R0, !P0 ;  /* 0x0000000015007207 */ /* 0x000fe20004000000 */
[----:B------:R-:W-:Y:S01]  /*4420*/  IMAD.HI.U32 R12, R11, R14, RZ ;  /* 0x0000000e0b0c7227 */ /* 0x000fe200078e00ff */
[----:B------:R-:W-:Y:S03]  /*4430*/  SEL R9, R22, R9, !P5 ;  /* 0x0000000916097207 */ /* 0x000fe60006800000 */
[-C--:B------:R-:W-:Y:S01]  /*4440*/  IMAD.HI.U32 R8, R0, R4.reuse, RZ ;  /* 0x0000000400087227 */ /* 0x080fe200078e00ff */
[----:B------:R-:W-:Y:S03]  /*4450*/  SHF.R.U32.HI R12, RZ, R15, R12 ;  /* 0x0000000fff0c7219 */ /* 0x000fe6000001160c */
[----:B------:R-:W-:Y:S01]  /*4460*/  IMAD.HI.U32 R2, R9, R4, RZ ;  /* 0x0000000409027227 */ /* 0x000fe200078e00ff */
[-C--:B------:R-:W-:Y:S02]  /*4470*/  @P2 SHF.R.U32.HI R0, RZ, R5.reuse, R8 ;  /* 0x00000005ff002219 */ /* 0x080fe40000011608 */
[----:B------:R-:W-:Y:S02]  /*4480*/  SHF.R.U32.HI R8, RZ, R20, R13 ;  /* 0x00000014ff087219 */ /* 0x000fe4000001160d */
[----:B------:R-:W-:Y:S01]  /*4490*/  @P2 SHF.R.U32.HI R9, RZ, R5, R2 ;  /* 0x00000005ff092219 */ /* 0x000fe20000011602 */
[----:B------:R-:W-:Y:S01]  /*44a0*/  IMAD R0, R60, R0, RZ ;  /* 0x000000003c007224 */ /* 0x000fe200078e02ff */
[----:B------:R-:W-:Y:S02]  /*44b0*/  SEL R8, R10, R8, !P0 ;  /* 0x000000080a087207 */ /* 0x000fe40004000000 */
[----:B------:R-:W-:Y:S01]  /*44c0*/  SEL R2, R11, R12, !P5 ;  /* 0x0000000c0b027207 */ /* 0x000fe20006800000 */
[----:B------:R-:W-:Y:S01]  /*44d0*/  IMAD R12, R60, R9, RZ ;  /* 0x000000093c0c7224 */ /* 0x000fe200078e02ff */
[C---:B------:R-:W-:Y:S01]  /*44e0*/  ISETP.GE.AND P0, PT, R8.reuse, R0, PT ;  /* 0x000000000800720c */ /* 0x040fe20003f06270 */
[----:B------:R-:W-:Y:S03]  /*44f0*/  IMAD.HI.U32 R0, R8, R4, RZ ;  /* 0x0000000408007227 */ /* 0x000fe600078e00ff */
[----:B------:R-:W-:Y:S02]  /*4500*/  ISETP.GE.OR P0, PT, R2, R12, P0 ;  /* 0x0000000c0200720c */ /* 0x000fe40000706670 */
[-C--:B------:R-:W-:Y:S04]  /*4510*/  SHF.R.U32.HI R0, RZ, R5.reuse, R0 ;  /* 0x00000005ff007219 */ /* 0x080fe80000011600 */
[----:B------:R-:W-:Y:S05]  /*4520*/  SEL R13, R8, R0, !P2 ;  /* 0x00000000080d7207 */ /* 0x000fea0005000000 */
[----:B------:R-:W-:Y:S02]  /*4530*/  IMAD.MOV R12, RZ, RZ, -R13 ;  /* 0x000000ffff0c7224 */ /* 0x000fe400078e0a0d */
[----:B------:R-:W-:Y:S04]  /*4540*/  @!P0 IMAD.HI.U32 R0, R2, R4, RZ ;  /* 0x0000000402008227 */ /* 0x000fe800078e00ff */
[----:B------:R-:W-:Y:S01]  /*4550*/  IMAD R12, R60, R12, R8 ;  /* 0x0000000c3c0c7224 */ /* 0x000fe200078e0208 */
[----:B------:R-:W-:Y:S04]  /*4560*/  @!P0 SHF.R.U32.HI R0, RZ, R5, R0 ;  /* 0x00000005ff008219 */ /* 0x000fe80000011600 */
[----:B------:R-:W-:Y:S04]  /*4570*/  @!P0 SEL R0, R2, R0, !P2 ;  /* 0x0000000002008207 */ /* 0x000fe80005000000 */
[----:B------:R-:W-:Y:S01]  /*4580*/  @!P0 IADD3 R13, PT, PT, R13, -R0, RZ ;  /* 0x800000000d0d8210 */ /* 0x000fe20007ffe0ff */
[----:B------:R-:W-:Y:S01]  /*4590*/  @!P0 IMAD R0, R9, R12, R0 ;  /* 0x0000000c09008224 */ /* 0x000fe200078e0200 */
[----:B------:R-:W-:Y:S01]  /*45a0*/  IADD3 R9, PT, PT, -R8, RZ, RZ ;  /* 0x000000ff08097210 */ /* 0x000fe20007ffe1ff */
[--C-:B------:R-:W-:Y:S02]  /*45b0*/  IMAD.MOV R12, RZ, RZ, -R2.reuse ;  /* 0x000000ffff0c7224 */ /* 0x100fe400078e0a02 */
[----:B------:R-:W-:Y:S02]  /*45c0*/  @!P0 IMAD R8, R13, R60, R2 ;  /* 0x0000003c0d088224 */ /* 0x000fe400078e0202 */
[----:B------:R-:W-:Y:S02]  /*45d0*/  @!P0 IMAD.MOV.U32 R2, RZ, RZ, R0 ;  /* 0x000000ffff028224 */ /* 0x000fe400078e0000 */
[----:B------:R-:W-:Y:S02]  /*45e0*/  IMAD R11, R3, R12, R11 ;  /* 0x0000000c030b7224 */ /* 0x000fe400078e020b */
[----:B------:R-:W-:Y:S02]  /*45f0*/  IMAD R10, R6, R9, R10 ;  /* 0x00000009060a7224 */ /* 0x000fe400078e020a */
[----:B------:R-:W-:Y:S02]  /*4600*/  IMAD R11, R2, R3, R11 ;  /* 0x00000003020b7224 */ /* 0x000fe400078e020b */
[----:B------:R-:W-:Y:S02]  /*4610*/  IMAD R10, R8, R6, R10 ;  /* 0x00000006080a7224 */ /* 0x000fe400078e020a */
.L_x_67:
[----:B------:R-:W-:Y:S05]  /*4620*/  BRA.U UP1, `(.L_x_68) ;  /* 0x0000000101107547 */ /* 0x000fea000b800000 */
[----:B------:R-:W-:Y:S04]  /*4630*/  MOV R2, UR15 ;  /* 0x0000000f00027c02 */ /* 0x000fe80008000f00 */
[----:B------:R-:W-:Y:S04]  /*4640*/  SHF.L.U32 R2, R2, 0x1f, RZ ;  /* 0x0000001f02027819 */ /* 0x000fe800000006ff */
[----:B------:R-:W2:Y:S02]  /*4650*/  SYNCS.PHASECHK.TRANS64.TRYWAIT P0, [UR4+0x48], R2 ;  /* 0x00004802ff0075a7 */ /* 0x000ea40008001104 */
[----:B--2---:R-:W-:Y:S05]  /*4660*/  @!P0 BRA `(.L_x_69) ;  /* 0x0000003400748947 */ /* 0x004fea0003800000 */
.L_x_68:
[----:B------:R-:W-:Y:S05]  /*4670*/  BRA.U !UP6, `(.L_x_70) ;  /* 0x000000010e347547 */ /* 0x000fea000b800000 */
[----:B------:R-:W-:Y:S01]  /*4680*/  UPLOP3.LUT UP0, UPT, UPT, UPT, UP5, 0x80, 0x8 ;  /* 0x000000000008789c */ /* 0x000fe20003f0f050 */
[----:B--2---:R-:W-:Y:S02]  /*4690*/  HFMA2 R0, -RZ, RZ, 0, 5.9604644775390625e-08 ;  /* 0x00000001ff007431 */ /* 0x004fe400000001ff */
[----:B------:R-:W-:Y:S03]  /*46a0*/  IMAD.MOV.U32 R110, RZ, RZ, 0x1 ;  /* 0x00000001ff6e7424 */ /* 0x000fe600078e00ff */
[----:B------:R-:W-:Y:S05]  /*46b0*/  PLOP3.LUT P0, PT, PT, PT, UP0, 0x80, 0x8 ;  /* 0x000000000008781c */ /* 0x000fea0003f0f008 */
[----:B------:R-:W2:Y:S01]  /*46c0*/  @UP0 LDCU.64 UR6, c[0x0][0x888] ;  /* 0x00011100ff0607ac */ /* 0x000ea20008000a00 */
[----:B------:R-:W-:Y:S07]  /*46d0*/  @UP0 UIMAD UR8, UR60, UR22, URZ ;  /* 0x000000163c0802a4 */ /* 0x000fee000f8e02ff */
[----:B------:R-:W-:Y:S01]  /*46e0*/  @!P0 PRMT R110, R0, 0x7610, R110 ;  /* 0x00007610006e8816 */ /* 0x000fe2000000006e */
[----:B--2---:R-:W-:Y:S06]  /*46f0*/  @UP0 UIMAD.WIDE UR6, UR8, 0x4, UR6 ;  /* 0x00000004080608a5 */ /* 0x004fec000f8e0206 */
[----:B------:R-:W-:Y:S01]  /*4700*/  IMAD.U32 R8, RZ, RZ, UR6 ;  /* 0x00000006ff087e24 */ /* 0x000fe2000f8e00ff */
[----:B------:R-:W-:Y:S04]  /*4710*/  MOV R9, UR7 ;  /* 0x0000000700097c02 */ /* 0x000fe80008000f00 */
[----:B------:R-:W2:Y:S01]  /*4720*/  @!UP0 LDCU UR6, c[0x0][0x880] ;  /* 0x00011000ff0687ac */ /* 0x000ea20008000800 */
[----:B-----5:R3:W5:Y:S02]  /*4730*/  @P0 LDG.E R67, desc[UR46][R8.64] ;  /* 0x0000002e08430981 */ /* 0x020764000c1e1900 */
[----:B--23--:R-:W-:Y:S07]  /*4740*/  @!P0 IMAD.U32 R67, RZ, RZ, UR6 ;  /* 0x00000006ff438e24 */ /* 0x00cfee000f8e00ff */
.L_x_70:
[----:B-----5:R-:W-:Y:S01]  /*4750*/  @!P3 FSETP.EQ.AND P2, PT, R67, RZ, PT ;  /* 0x000000ff4300b20b */ /* 0x020fe20003f42000 */
[----:B------:R-:W-:Y:S01]  /*4760*/  @!UPT UIADD3 URZ, UPT, UPT, URZ, URZ, URZ ;  /* 0x000000fffffff290 */ /* 0x000fe2000fffe0ff */
[----:B------:R-:W-:Y:S11]  /*4770*/  @!P3 BRA `(.L_x_71) ;  /* 0x000000000014b947 */ /* 0x000ff60003800000 */
[----:B------:R-:W-:Y:S02]  /*4780*/  LOP3.LUT P0, RZ, R110, 0xff, RZ, 0xc0, !PT ;  /* 0x000000ff6eff7812 */ /* 0x000fe4000780c0ff */
[----:B------:R-:W-:Y:S04]  /*4790*/  PLOP3.LUT P2, PT, PT, PT, UP0, 0x80, 0x8 ;  /* 0x000000000008781c */ /* 0x000fe80003f4f008 */
[----:B------:R-:W-:Y:S07]  /*47a0*/  PLOP3.LUT P2, PT, P2, PT, PT, 0x8, 0x80 ;  /* 0x000000000080781c */ /* 0x000fee000174e170 */
[----:B------:R-:W-:Y:S11]  /*47b0*/  @P0 FSETP.EQ.AND P2, PT, R67, RZ, PT ;  /* 0x000000ff4300020b */ /* 0x000ff60003f42000 */
[----:B------:R-:W-:Y:S02]  /*47c0*/  @!UPT UIADD3 URZ, UPT, UPT, URZ, URZ, URZ ;  /* 0x000000fffffff290 */ /* 0x000fe4000fffe0ff */
.L_x_71:
[----:B------:R-:W3:Y:S01]  /*47d0*/  LDC.64 R8, c[0x0][0xb10] ;  /* 0x0002c400ff087b82 */ /* 0x000ee20000000a00 */
[----:B------:R-:W-:Y:S01]  /*47e0*/  ULEA UR13, UR5, UR4, 0x3 ;  /* 0x00000004050d7291 */ /* 0x000fe2000f8e18ff */
[----:B------:R-:W-:Y:S01]  /*47f0*/  SHF.L.U32 R30, R27, 0x1f, RZ ;  /* 0x0000001f1b1e7819 */ /* 0x000fe200000006ff */
[----:B------:R-:W-:Y:S01]  /*4800*/  VIADD R26, R26, 0x1 ;  /* 0x000000011a1a7836 */ /* 0x000fe20000000000 */
[----:B------:R-:W-:Y:S04]  /*4810*/  @P4 SHF.R.U32.HI R24, RZ, 0x10, R17 ;  /* 0x00000010ff184819 */ /* 0x000fe80000011611 */
[----:B------:R-:W5:Y:S02]  /*4820*/  LDC.64 R12, c[0x0][0xb18] ;  /* 0x0002c600ff0c7b82 */ /* 0x000f640000000a00 */
[----:B------:R-:W1:Y:S01]  /*4830*/  SYNCS.PHASECHK.TRANS64.TRYWAIT P5, [UR13+0x30], R30 ;  /* 0x0000301eff0075a7 */ /* 0x000e6200080a110d */
[C---:B---3--:R-:W-:Y:S05]  /*4840*/  @!P1 IMAD.HI.U32 R8, R11.reuse, R8, RZ ;  /* 0x000000080b089227 */ /* 0x048fea00078e00ff */
[----:B--2---:R-:W2:Y:S01]  /*4850*/  @!P1 LDC R0, c[0x0][0xb20] ;  /* 0x0002c800ff009b82 */ /* 0x004ea20000000800 */
[----:B------:R-:W-:Y:S01]  /*4860*/  @!P1 SHF.R.U32.HI R8, RZ, R9, R8 ;  /* 0x00000009ff089219 */ /* 0x000fe20000011608 */
[----:B-----5:R-:W-:Y:S01]  /*4870*/  @!P1 IMAD.HI.U32 R13, R10, R13, RZ ;  /* 0x0000000d0a0d9227 */ /* 0x020fe200078e00ff */
[----:B------:R-:W-:Y:S05]  /*4880*/  @!P1 ISETP.NE.AND P0, PT, R12, 0x1, PT ;  /* 0x000000010c00980c */ /* 0x000fea0003f05270 */
[----:B------:R-:W3:Y:S01]  /*4890*/  @!P1 LDC R2, c[0x0][0xb0c] ;  /* 0x0002c300ff029b82 */ /* 0x000ee20000000800 */
[----:B--2---:R-:W-:Y:S02]  /*48a0*/  @!P1 SHF.R.U32.HI R0, RZ, R0, R13 ;  /* 0x00000000ff009219 */ /* 0x004fe4000001160d */
[----:B---3--:R-:W-:Y:S02]  /*48b0*/  @!P1 ISETP.NE.AND P3, PT, R2, 0x1, PT ;  /* 0x000000010200980c */ /* 0x008fe40003f65270 */
[----:B------:R-:W-:Y:S02]  /*48c0*/  @!P1 SEL R9, R10, R0, !P0 ;  /* 0x000000000a099207 */ /* 0x000fe40004000000 */
[----:B------:R-:W-:Y:S02]  /*48d0*/  ELECT P0, URZ, PT ;  /* 0x0000000000ff782f */ /* 0x000fe40003800000 */
[----:B------:R-:W-:Y:S05]  /*48e0*/  @!P1 SEL R8, R11, R8, !P3 ;  /* 0x000000080b089207 */ /* 0x000fea0005800000 */
[----:B------:R-:W-:Y:S02]  /*48f0*/  @!P1 IMAD.IADD R0, R9, 0x1, -R8 ;  /* 0x0000000109009824 */ /* 0x000fe400078e0a08 */
[----:B------:R-:W-:Y:S02]  /*4900*/  @!P1 IMAD.IADD R8, R8, 0x1, -R9 ;  /* 0x0000000108089824 */ /* 0x000fe400078e0a09 */
[----:B------:R-:W-:Y:S02]  /*4910*/  @!P1 IMAD R11, R0, R2, R11 ;  /* 0x00000002000b9224 */ /* 0x000fe400078e020b */
[----:B------:R-:W-:Y:S01]  /*4920*/  @!P1 IMAD R10, R8, R12, R10 ;  /* 0x0000000c080a9224 */ /* 0x000fe200078e020a */
[----:B-1----:R-:W-:Y:S06]  /*4930*/  @!P5 BRA `(.L_x_72) ;  /* 0x0000003000d8d947 */ /* 0x002fec0003800000 */
.L_x_130:
[----:B------:R-:W-:Y:S01]  /*4940*/  UIADD3 UR41, UPT, UPT, UR13, 0x20, URZ ;  /* 0x000000200d297890 */ /* 0x000fe2000fffe0ff */
[----:B------:R-:W-:Y:S01]  /*4950*/  PLOP3.LUT P0, PT, P2, P0, PT, 0xf2, 0x2f ;  /* 0x00000000002f781c */ /* 0x000fe20001701e72 */
[----:B------:R-:W-:Y:S01]  /*4960*/  UMOV UR30, 0x0 ;  /* 0x00000000001e7882 */ /* 0x000fe20000000000 */
[----:B------:R-:W-:Y:S01]  /*4970*/  UMOV UR31, 0x10000000 ;  /* 0x10000000001f7882 */ /* 0x000fe20000000000 */
[----:B------:R-:W-:Y:S01]  /*4980*/  UPRMT UR14, UR37, 0x654, UR41 ;  /* 0x00000654250e7896 */ /* 0x000fe20008000029 */
[----:B------:R-:W-:Y:S01]  /*4990*/  UMOV UR44, UR60 ;  /* 0x0000003c002c7c82 */ /* 0x000fe20008000000 */
[----:B------:R-:W-:Y:S01]  /*49a0*/  UMOV UR36, UR60 ;  /* 0x0000003c00247c82 */ /* 0x000fe20008000000 */
[----:B------:R-:W-:Y:S01]  /*49b0*/  UMOV UR33, UR41 ;  /* 0x0000002900217c82 */ /* 0x000fe20008000000 */
[----:B------:R-:W-:Y:S01]  /*49c0*/  UMOV UR28, UR60 ;  /* 0x0000003c001c7c82 */ /* 0x000fe20008000000 */
[----:B------:R-:W-:Y:S01]  /*49d0*/  UMOV UR25, UR41 ;  /* 0x0000002900197c82 */ /* 0x000fe20008000000 */
[----:B------:R-:W-:Y:S01]  /*49e0*/  UMOV UR20, UR60 ;  /* 0x0000003c00147c82 */ /* 0x000fe20008000000 */
[----:B------:R-:W-:Y:S01]  /*49f0*/  UMOV UR17, UR41 ;  /* 0x0000002900117c82 */ /* 0x000fe20008000000 */
[----:B------:R-:W-:Y:S02]  /*4a00*/  UMOV UR12, UR60 ;  /* 0x0000003c000c7c82 */ /* 0x000fe40008000000 */
[----:B------:R-:W-:Y:S01]  /*4a10*/  @!P0 IADD3 R2, P2, PT, R28, 0x580, RZ ;  /* 0x000005801c028810 */ /* 0x000fe20007f5e0ff */
[----:B------:R-:W-:Y:S01]  /*4a20*/  @!P0 IMAD R108, R108, 0x50, RZ ;  /* 0x000000506c6c8824 */ /* 0x000fe200078e02ff */
[----:B------:R-:W-:Y:S01]  /*4a30*/  VOTEU.ALL UP1, P0 ;  /* 0x0000000000ff7886 */ /* 0x000fe20000020000 */
[----:B------:R-:W-:Y:S01]  /*4a40*/  VOTEU.ALL UP3, P0 ;  /* 0x0000000000ff7886 */ /* 0x000fe20000060000 */
[----:B------:R-:W-:Y:S01]  /*4a50*/  @!P0 R2UR UR7, R2 ;  /* 0x00000000020782ca */ /* 0x000fe200000e0000 */
[----:B-1----:R-:W-:Y:S01]  /*4a60*/  @!P0 IMAD.X R0, RZ, RZ, R29, P2 ;  /* 0x000000ffff008224 */ /* 0x002fe200010e061d */
[----:B------:R-:W-:Y:S01]  /*4a70*/  VOTEU.ALL UP4, P0 ;  /* 0x0000000000ff7886 */ /* 0x000fe20000080000 */
[----:B------:R-:W-:Y:S01]  /*4a80*/  @!P0 IMAD.SHL.U32 R109, R109, 0x40, RZ ;  /* 0x000000406d6d8824 */ /* 0x000fe200078e00ff */
[----:B------:R-:W-:Y:S01]  /*4a90*/  @!P0 R2UR UR42, R108 ;  /* 0x000000006c2a82ca */ /* 0x000fe200000e0000 */
[----:B------:R-:W-:Y:S01]  /*4aa0*/  VOTEU.ALL UP2, P0 ;  /* 0x0000000000ff7886 */ /* 0x000fe20000040000 */
[----:B------:R-:W-:Y:S01]  /*4ab0*/  @!P0 R2UR UR6, R0 ;  /* 0x00000000000682ca */ /* 0x000fe200000e0000 */
[----:B------:R-:W-:Y:S01]  /*4ac0*/  @!UP4 UIMAD UR8, UR5, 0x2800, UR4 ;  /* 0x000028000508c8a4 */ /* 0x000fe2000f8e0204 */
[----:B------:R-:W-:Y:S01]  /*4ad0*/  @!P0 R2UR UR43, R109 ;  /* 0x000000006d2b82ca */ /* 0x000fe200000e0000 */
[----:B------:R-:W-:Y:S01]  /*4ae0*/  UMOV UR9, UR41 ;  /* 0x0000002900097c82 */ /* 0x000fe20008000000 */
[----:B------:R-:W-:Y:S01]  /*4af0*/  UIADD3 UR5, UPT, UPT, UR5, 0x1, URZ ;  /* 0x0000000105057890 */ /* 0x000fe2000fffe0ff */
[----:B------:R-:W-:Y:S01]  /*4b00*/  @P4 R2UR UR60, R24 ;  /* 0x00000000183c42ca */ /* 0x000fe200000e0000 */
[----:B------:R-:W-:Y:S01]  /*4b10*/  @!UP4 UIADD3 UR40, UPT, UPT, UR8, 0x200, URZ ;  /* 0x000002000828c890 */ /* 0x000fe2000fffe0ff */
[----:B------:R-:W-:Y:S01]  /*4b20*/  IMAD.U32 R8, RZ, RZ, UR7 ;  /* 0x00000007ff087e24 */ /* 0x000fe2000f8e00ff */
[----:B------:R-:W-:Y:S01]  /*4b30*/  @!UP4 UIADD3 UR32, UPT, UPT, UR8, 0xa00, URZ ;  /* 0x00000a000820c890 */ /* 0x000fe2000fffe0ff */
[----:B------:R-:W-:Y:S01]  /*4b40*/  IMAD.IADD R108, R10, 0x1, R106 ;  /* 0x000000010a6c7824 */ /* 0x000fe200078e026a */
[----:B------:R-:W-:Y:S01]  /*4b50*/  @!UP4 UIADD3 UR24, UPT, UPT, UR8, 0x1200, URZ ;  /* 0x000012000818c890 */ /* 0x000fe2000fffe0ff */
[----:B------:R-:W-:Y:S01]  /*4b60*/  IMAD.IADD R109, R11, 0x1, R107 ;  /* 0x000000010b6d7824 */ /* 0x000fe200078e026b */
[----:B------:R-:W-:Y:S01]  /*4b70*/  @!UP4 UIADD3 UR34, UPT, UPT, UR42, 0x10, URZ ;  /* 0x000000102a22c890 */ /* 0x000fe2000fffe0ff */
[----:B------:R-:W-:Y:S01]  /*4b80*/  IMAD.U32 R9, RZ, RZ, UR6 ;  /* 0x00000006ff097e24 */ /* 0x000fe2000f8e00ff */
[----:B------:R-:W-:Y:S01]  /*4b90*/  @!P0 R2UR UR6, R8 ;  /* 0x00000000080682ca */ /* 0x000fe200000e0000 */
[----:B------:R-:W-:Y:S01]  /*4ba0*/  UMOV UR35, UR43 ;  /* 0x0000002b00237c82 */ /* 0x000fe20008000000 */
[----:B------:R-:W-:Y:S02]  /*4bb0*/  @!UP4 UIADD3 UR26, UPT, UPT, UR42, 0x20, URZ ;  /* 0x000000202a1ac890 */ /* 0x000fe4000fffe0ff */
[----:B------:R-:W-:Y:S01]  /*4bc0*/  @!P0 R2UR UR7, R9 ;  /* 0x00000000090782ca */ /* 0x000fe200000e0000 */
[----:B------:R-:W-:Y:S01]  /*4bd0*/  UMOV UR27, UR43 ;  /* 0x0000002b001b7c82 */ /* 0x000fe20008000000 */
[----:B------:R-:W-:Y:S02]  /*4be0*/  @!UP4 UIADD3 UR18, UPT, UPT, UR42, 0x30, URZ ;  /* 0x000000302a12c890 */ /* 0x000fe4000fffe0ff */
[----:B------:R-:W-:Y:S01]  /*4bf0*/  @!UP4 UIADD3 UR16, UPT, UPT, UR8, 0x1a00, URZ ;  /* 0x00001a000810c890 */ /* 0x000fe2000fffe0ff */
[----:B------:R-:W-:Y:S01]  /*4c00*/  UMOV UR19, UR43 ;  /* 0x0000002b00137c82 */ /* 0x000fe20008000000 */
[----:B------:R-:W-:Y:S02]  /*4c10*/  @!UP4 UIADD3 UR10, UPT, UPT, UR42, 0x40, URZ ;  /* 0x000000402a0ac890 */ /* 0x000fe4000fffe0ff */
[----:B------:R-:W-:Y:S01]  /*4c20*/  @!UP4 UIADD3 UR8, UPT, UPT, UR8, 0x2200, URZ ;  /* 0x000022000808c890 */ /* 0x000fe2000fffe0ff */
[----:B------:R-:W-:Y:S04]  /*4c30*/  UMOV UR11, UR43 ;  /* 0x0000002b000b7c82 */ /* 0x000fe80008000000 */
[----:B------:R-:W-:Y:S01]  /*4c40*/  @!UP1 UTMALDG.3D [UR40], [UR6], desc[UR30] ;  /* 0x00001e28060095b4 */ /* 0x000fe20008011000 */
[----:B------:R-:W-:Y:S01]  /*4c50*/  VOTEU.ALL UP1, P0 ;  /* 0x0000000000ff7886 */ /* 0x000fe20000020000 */
[----:B------:R-:W-:Y:S01]  /*4c60*/  @!UP3 UTMALDG.3D [UR32], [UR6], desc[UR30] ;  /* 0x00001e200600b5b4 */ /* 0x000fe20008011000 */
[----:B------:R-:W-:Y:S01]  /*4c70*/  @!UP2 UTMALDG.3D [UR24], [UR6], desc[UR30] ;  /* 0x00001e180600a5b4 */ /* 0x000fe20008011000 */
[----:B------:R-:W-:Y:S02]  /*4c80*/  VOTEU.ALL UP2, P0 ;  /* 0x0000000000ff7886 */ /* 0x000fe40000040000 */
[----:B------:R-:W-:Y:S01]  /*4c90*/  @!UP1 UTMALDG.3D [UR16], [UR6], desc[UR30] ;  /* 0x00001e10060095b4 */ /* 0x000fe20008011000 */
[----:B------:R-:W-:Y:S04]  /*4ca0*/  UISETP.NE.AND UP1, UPT, UR5, 0x2, UPT ;  /* 0x000000020500788c */ /* 0x000fe8000bf25270 */
[----:B------:R-:W-:Y:S01]  /*4cb0*/  USEL UR5, UR5, URZ, UP1 ;  /* 0x000000ff05057287 */ /* 0x000fe20008800000 */
[----:B------:R1:W-:Y:S01]  /*4cc0*/  @!UP2 UTMALDG.3D [UR8], [UR6], desc[UR30] ;  /* 0x00001e080600a5b4 */ /* 0x0003e20008011000 */
[----:B------:R2:W-:Y:S01]  /*4cd0*/  @!P0 SYNCS.ARRIVE.TRANS64.RED.A0TR RZ, [UR13+0x20], R23 ;  /* 0x00002017ffff89a7 */ /* 0x0005e2000830040d */
[C---:B------:R-:W-:Y:S04]  /*4ce0*/  ISETP.NE.AND P0, PT, R26.reuse, 0x2, PT ;  /* 0x000000021a00780c */ /* 0x040fe80003f05270 */
[----:B------:R-:W-:Y:S02]  /*4cf0*/  SEL R0, RZ, 0x1, P0 ;  /* 0x00000001ff007807 */ /* 0x000fe40000000000 */
[----:B------:R-:W-:Y:S02]  /*4d00*/  SEL R26, R26, RZ, P0 ;  /* 0x000000ff1a1a7207 */ /* 0x000fe40000000000 */
[----:B------:R-:W-:Y:S01]  /*4d10*/  LOP3.LUT R25, R25, R0, RZ, 0x3c, !PT ;  /* 0x0000000019197212 */ /* 0x000fe200078e3cff */
[----:B------:R-:W-:Y:S01]  /*4d20*/  SYNCS.ARRIVE.TRANS64.RED.A1T0 RZ, [UR14], RZ ;  /* 0x000000ffffff79a7 */ /* 0x000fe2000810040e */
[----:B-1----:R-:W-:Y:S02]  /*4d30*/  USEL UR6, URZ, 0x1, UP1 ;  /* 0x00000001ff067887 */ /* 0x002fe40008800000 */
[----:B------:R-:W-:Y:S04]  /*4d40*/  UPLOP3.LUT UP1, UPT, UPT, UPT, UPT, 0x80, 0x8 ;  /* 0x000000000008789c */ /* 0x000fe80003f2f070 */
[----:B------:R-:W-:Y:S01]  /*4d50*/  LOP3.LUT R27, R27, UR6, RZ, 0x3c, !PT ;  /* 0x000000061b1b7c12 */ /* 0x000fe2000f8e3cff */
[----:B------:R-:W-:Y:S06]  /*4d60*/  @P4 BRA `(.L_x_73) ;  /* 0xfffffff4002c4947 */ /* 0x000fec000383ffff */
[----:B------:R-:W-:Y:S01]  /*4d70*/  UIADD3 UR6, UPT, UPT, UR4, 0x30, URZ ;  /* 0x0000003004067890 */ /* 0x000fe2000fffe0ff */
[----:B------:R-:W-:-:S03]  /*4d80*/  SHF.L.U32 R2, R27, 0x1f, RZ ;  /* 0x0000001f1b027819 */ /* 0x000fc600000006ff */
[----:B------:R-:W-:-:S09]  /*4d90*/  ULEA UR4, UR5, UR6, 0x3 ;  /* 0x0000000605047291 */ /* 0x000fd2000f8e18ff */
[----:B------:R-:W1:Y:S02]  /*4da0*/  SYNCS.PHASECHK.TRANS64.TRYWAIT P0, [UR4], R2 ;  /* 0x00000002ff0075a7 */ /* 0x000e640008001104 */
[----:B-1----:R-:W-:Y:S05]  /*4db0*/  @!P0 BRA `(.L_x_74) ;  /* 0x0000002c00d08947 */ /* 0x002fea0003800000 */
.L_x_132:
[----:B------:R-:W-:-:S04]  /*4dc0*/  UIADD3 UR4, UPT, UPT, UR5, 0x1, URZ ;  /* 0x0000000105047890 */ /* 0x000fc8000fffe0ff */
[----:B------:R-:W-:-:S04]  /*4dd0*/  UISETP.NE.AND UP0, UPT, UR4, 0x2, UPT ;  /* 0x000000020400788c */ /* 0x000fc8000bf05270 */
[----:B------:R-:W-:Y:S02]  /*4de0*/  USEL UR5, URZ, 0x1, UP0 ;  /* 0x00000001ff057887 */ /* 0x000fe40008000000 */
[----:B------:R-:W-:-:S04]  /*4df0*/  USEL UR4, UR4, URZ, UP0 ;  /* 0x000000ff04047287 */ /* 0x000fc80008000000 */
[----:B------:R-:W-:Y:S01]  /*4e00*/  ULEA UR4, UR4, UR6, 0x3 ;  /* 0x0000000604047291 */ /* 0x000fe2000f8e18ff */
[----:B-1----:R-:W-:-:S04]  /*4e10*/  LOP3.LUT R2, R27, UR5, RZ, 0x3c, !PT ;  /* 0x000000051b027c12 */ /* 0x002fc8000f8e3cff */
[----:B------:R-:W-:Y:S01]  /*4e20*/  SHF.L.U32 R2, R2, 0x1f, RZ ;  /* 0x0000001f02027819 */ /* 0x000fe200000006ff */
[----:B------:R-:W-:-:S07]  /*4e30*/  IMAD.U32 R0, RZ, RZ, UR4 ;  /* 0x00000004ff007e24 */ /* 0x000fce000f8e00ff */
.L_x_75:
[----:B-1----:R1:W3:Y:S02]  /*4e40*/  SYNCS.PHASECHK.TRANS64.TRYWAIT P0, [R0+URZ], R2 ;  /* 0x00000002000075a7 */ /* 0x0022e400080011ff */
[----:B---3--:R-:W-:Y:S05]  /*4e50*/  @!P0 NANOSLEEP.SYNCS 0x989680 ;  /* 0x009896800000895d */ /* 0x008fea0003900000 */
[----:B------:R-:W3:Y:S02]  /*4e60*/  @!P0 SYNCS.PHASECHK.TRANS64 P0, [R0+URZ], R2 ;  /* 0x00000002000085a7 */ /* 0x000ee400080010ff */
[----:B---3--:R-:W-:Y:S05]  /*4e70*/  @P0 EXIT ;  /* 0x000000000000094d */ /* 0x008fea0003800000 */
[----:B------:R-:W-:Y:S05]  /*4e80*/  BRA `(.L_x_75) ;  /* 0xfffffffc00ec7947 */ /* 0x000fea000383ffff */
.L_x_65:
[----:B------:R-:W-:-:S06]  /*4e90*/  UISETP.GE.AND UP1, UPT, UR10, 0x4, UPT ;  /* 0x000000040a00788c */ /* 0x000fcc000bf26270 */
[----:B------:R-:W-:-:S13]  /*4ea0*/  PLOP3.LUT P0, PT, PT, PT, UP1, 0x80, 0x8 ;  /* 0x000000000008781c */ /* 0x000fda0003f0f018 */
[----:B------:R-:W-:Y:S05]  /*4eb0*/  @!P0 EXIT ;  /* 0x000000000000894d */ /* 0x000fea0003800000 */
[----:B------:R-:W-:Y:S01]  /*4ec0*/  BAR.SYNC.DEFER_BLOCKING 0x6, 0xa0 ;  /* 0x0182800000007b1d */ /* 0x000fe20000010000 */
[C---:B------:R-:W-:Y:S01]  /*4ed0*/  IMAD.SHL.U32 R3, R121.reuse, 0x10, RZ ;  /* 0x0000001079037824 */ /* 0x040fe200078e00ff */
[----:B------:R-:W-:Y:S01]  /*4ee0*/  SHF.R.U32.HI R4, RZ, 0x1, R121 ;  /* 0x00000001ff047819 */ /* 0x000fe20000011679 */
[C---:B------:R-:W-:Y:S01]  /*4ef0*/  IMAD.SHL.U32 R2, R121.reuse, 0x8, RZ ;  /* 0x0000000879027824 */ /* 0x040fe200078e00ff */
[----:B------:R-:W-:Y:S01]  /*4f00*/  CS2R R118, SRZ ;  /* 0x0000000000767805 */ /* 0x000fe2000001ff00 */
[----:B------:R-:W-:Y:S01]  /*4f10*/  IMAD.U32 R16, R121, 0x10000, RZ ;  /* 0x0001000079107824 */ /* 0x000fe200078e00ff */
[----:B------:R-:W-:Y:S02]  /*4f20*/  UMOV UR36, 0x400 ;  /* 0x0000040000247882 */ /* 0x000fe40000000000 */
[----:B------:R-:W1:Y:S01]  /*4f30*/  LDC R113, c[0x0][0x370] ;  /* 0x0000dc00ff717b82 */ /* 0x000e620000000800 */
[----:B------:R-:W-:Y:S01]  /*4f40*/  ULEA UR36, UR37, UR36, 0x18 ;  /* 0x0000002425247291 */ /* 0x000fe2000f8ec0ff */
[----:B------:R-:W-:Y:S01]  /*4f50*/  LOP3.LUT R5, R3, 0x40, RZ, 0xc0, !PT ;  /* 0x0000004003057812 */ /* 0x000fe200078ec0ff */
[----:B------:R-:W-:Y:S01]  /*4f60*/  IMAD.SHL.U32 R114, R121, 0x2, RZ ;  /* 0x0000000279727824 */ /* 0x000fe200078e00ff */
[----:B------:R-:W-:Y:S01]  /*4f70*/  LOP3.LUT R2, R2, 0x300, RZ, 0xc0, !PT ;  /* 0x0000030002027812 */ /* 0x000fe200078ec0ff */
[----:B------:R-:W-:Y:S01]  /*4f80*/  IMAD.MOV.U32 R120, RZ, RZ, 0x1 ;  /* 0x00000001ff787424 */ /* 0x000fe200078e00ff */
[----:B------:R-:W-:Y:S01]  /*4f90*/  LOP3.LUT R4, R5, 0x8, R4, 0xf8, !PT ;  /* 0x0000000805047812 */ /* 0x000fe200078ef804 */
[----:B------:R-:W-:Y:S01]  /*4fa0*/  IMAD.MOV.U32 R65, RZ, RZ, RZ ;  /* 0x000000ffff417224 */ /* 0x000fe200078e00ff */
[----:B------:R-:W2:Y:S01]  /*4fb0*/  LDC R62, c[0x0][0xb0c] ;  /* 0x0002c300ff3e7b82 */ /* 0x000ea20000000800 */
[--C-:B------:R-:W-:Y:S01]  /*4fc0*/  LOP3.LUT R2, R2, 0x30, R3.reuse, 0xf8, !PT ;  /* 0x0000003002027812 */ /* 0x100fe200078ef803 */
[----:B------:R-:W-:Y:S01]  /*4fd0*/  IMAD.MOV.U32 R123, RZ, RZ, RZ ;  /* 0x000000ffff7b7224 */ /* 0x000fe200078e00ff */
[----:B------:R-:W-:Y:S01]  /*4fe0*/  LOP3.LUT R16, R16, 0x600000, RZ, 0xc0, !PT ;  /* 0x0060000010107812 */ /* 0x000fe200078ec0ff */
[----:B------:R-:W-:Y:S01]  /*4ff0*/  IMAD.MOV.U32 R117, RZ, RZ, RZ ;  /* 0x000000ffff757224 */ /* 0x000fe200078e00ff */
[----:B------:R-:W-:Y:S01]  /*5000*/  LOP3.LUT R114, R4, 0x8, R114, 0x78, !PT ;  /* 0x0000000804727812 */ /* 0x000fe200078e7872 */
[----:B------:R-:W4:Y:S01]  /*5010*/  LDCU.64 UR44, c[0x0][0x348] ;  /* 0x00006900ff2c77ac */ /* 0x000f220008000a00 */
[----:B------:R-:W-:Y:S01]  /*5020*/  LOP3.LUT R2, R2, 0x80, R3, 0xf8, !PT ;  /* 0x0000008002027812 */ /* 0x000fe200078ef803 */
[----:B------:R-:W1:Y:S01]  /*5030*/  LDC R111, c[0x0][0xb20] ;  /* 0x0002c800ff6f7b82 */ /* 0x000e620000000800 */
[----:B------:R-:W3:Y:S01]  /*5040*/  LDS R0, [UR36+0x100] ;  /* 0x00010024ff007984 */ /* 0x000ee20008000800 */
[----:B------:R-:W-:Y:S01]  /*5050*/  LOP3.LUT R121, R121, 0x60, RZ, 0xc0, !PT ;  /* 0x0000006079797812 */ /* 0x000fe200078ec0ff */
[----:B------:R-:W1:Y:S01]  /*5060*/  LDCU.64 UR42, c[0x0][0x888] ;  /* 0x00011100ff2a77ac */ /* 0x000e620008000a00 */
[----:B------:R-:W-:Y:S01]  /*5070*/  LOP3.LUT R114, R2, R114, RZ, 0xfc, !PT ;  /* 0x0000007202727212 */ /* 0x000fe200078efcff */
[----:B------:R-:W-:-:S03]  /*5080*/  UIADD3 UR41, UPT, UPT, UR36, 0x200, URZ ;  /* 0x0000020024297890 */ /* 0x000fc6000fffe0ff */
[----:B------:R-:W1:Y:S01]  /*5090*/  LDC R61, c[0x0][0xb30] ;  /* 0x0002cc00ff3d7b82 */ /* 0x000e620000000800 */
[----:B------:R-:W-:Y:S01]  /*50a0*/  UMOV UR38, URZ ;  /* 0x000000ff00267c82 */ /* 0x000fe20008000000 */
[----:B------:R-:W-:-:S06]  /*50b0*/  UMOV UR39, URZ ;  /* 0x000000ff00277c82 */ /* 0x000fcc0008000000 */
[----:B------:R-:W1:Y:S08]  /*50c0*/  LDC.64 R104, c[0x0][0xb10] ;  /* 0x0002c400ff687b82 */ /* 0x000e700000000a00 */
[----:B------:R-:W1:Y:S08]  /*50d0*/  LDC.64 R58, c[0x0][0xb18] ;  /* 0x0002c600ff3a7b82 */ /* 0x000e700000000a00 */
[----:B------:R-:W1:Y:S08]  /*50e0*/  LDC.64 R100, c[0x0][0x888] ;  /* 0x00022200ff647b82 */ /* 0x000e700000000a00 */
[----:B------:R-:W1:Y:S01]  /*50f0*/  LDC.64 R56, c[0x0][0xb28] ;  /* 0x0002ca00ff387b82 */ /* 0x000e620000000a00 */
[----:B---3--:R-:W-:-:S07]  /*5100*/  IMAD.IADD R16, R0, 0x1, R16 ;  /* 0x0000000100107824 */ /* 0x008fce00078e0210 */
[----:B------:R-:W3:Y:S08]  /*5110*/  LDC.64 R102, c[0x0][0x890] ;  /* 0x00022400ff667b82 */ /* 0x000ef00000000a00 */
[----:B------:R-:W1:Y:S08]  /*5120*/  LDC.64 R98, c[0x0][0x8b0] ;  /* 0x00022c00ff627b82 */ /* 0x000e700000000a00 */
[----:B------:R-:W1:Y:S08]  /*5130*/  LDC.64 R96, c[0x0][0x8a8] ;  /* 0x00022a00ff607b82 */ /* 0x000e700000000a00 */
[----:B--2-4-:R-:W1:Y:S02]  /*5140*/  LDC R112, c[0x0][0x374] ;  /* 0x0000dd00ff707b82 */ /* 0x014e640000000800 */
.L_x_99:
[C---:B------:R-:W-:Y:S02]  /*5150*/  LEA R0, R123.reuse, UR36, 0x3 ;  /* 0x000000247b007c11 */ /* 0x040fe4000f8e18ff */
[----:B------:R-:W-:Y:S02]  /*5160*/  SHF.L.U32 R2, R118, 0x1f, RZ ;  /* 0x0000001f76027819 */ /* 0x000fe400000006ff */
[----:B------:R-:W-:Y:S02]  /*5170*/  LEA R20, R123, UR36, 0x4 ;  /* 0x000000247b147c11 */ /* 0x000fe4000f8e20ff */
[----:B------:R-:W2:Y:S02]  /*5180*/  SYNCS.PHASECHK.TRANS64.TRYWAIT P0, [R0+URZ+0x50], R2 ;  /* 0x00005002000075a7 */ /* 0x000ea400080011ff */
[----:B--2---:R-:W-:Y:S05]  /*5190*/  @!P0 BRA `(.L_x_76) ;  /* 0x0000002800f08947 */ /* 0x004fea0003800000 */
.L_x_133:
[----:B------:R-:W4:Y:S01]  /*51a0*/  LDC.64 R10, c[0x0][0xb10] ;  /* 0x0002c400ff0a7b82 */ /* 0x000f220000000a00 */
[----:B------:R-:W3:Y:S01]  /*51b0*/  LDS.128 R20, [R20+0xe0] ;  /* 0x0000e00014147984 */ /* 0x000ee20000000c00 */
[----:B-1----:R-:W-:Y:S01]  /*51c0*/  ISETP.NE.AND P1, PT, R61, 0x1, PT ;  /* 0x000000013d00780c */ /* 0x002fe20003f25270 */
[----:B--2---:R-:W-:Y:S01]  /*51d0*/  VIADD R0, R0, 0x60 ;  /* 0x0000006000007836 */ /* 0x004fe20000000000 */
[----:B------:R-:W-:Y:S04]  /*51e0*/  ISETP.GE.AND P0, PT, R60, 0x1, PT ;  /* 0x000000013c00780c */ /* 0x000fe80003f06270 */
[----:B------:R-:W1:Y:S01]  /*51f0*/  LDC.64 R8, c[0x0][0xb18] ;  /* 0x0002c600ff087b82 */ /* 0x000e620000000a00 */
[----:B------:R-:W-:Y:S01]  /*5200*/  PRMT R0, RZ, 0x654, R0 ;  /* 0x00000654ff007816 */ /* 0x000fe20000000000 */
[----:B------:R-:W-:Y:S01]  /*5210*/  @!PT LDS RZ, [RZ] ;  /* 0x00000000fffff984 */ /* 0x000fe20000000800 */
[----:B------:R-:W-:Y:S01]  /*5220*/  @!PT LDS RZ, [RZ] ;  /* 0x00000000fffff984 */ /* 0x000fe20000000800 */
[----:B------:R-:W-:Y:S01]  /*5230*/  @!PT LDS RZ, [RZ] ;  /* 0x00000000fffff984 */ /* 0x000fe20000000800 */
[----:B------:R-:W-:Y:S01]  /*5240*/  @!PT LDS RZ, [RZ] ;  /* 0x00000000fffff984 */ /* 0x000fe20000000800 */
[----:B------:R2:W-:Y:S06]  /*5250*/  MEMBAR.ALL.CTA ;  /* 0x0000000000007992 */ /* 0x0005ec0000008000 */
[----:B--2---:R-:W2:Y:S01]  /*5260*/  FENCE.VIEW.ASYNC.S ;  /* 0x00000000000073c6 */ /* 0x004ea20000000000 */
[----:B------:R-:W1:Y:S08]  /*5270*/  @!P1 LDC R12, c[0x0][0xb20] ;  /* 0x0002c800ff0c9b82 */ /* 0x000e700000000800 */
[----:B------:R-:W1:Y:S01]  /*5280*/  @!P1 LDC R7, c[0x0][0xb0c] ;  /* 0x0002c300ff079b82 */ /* 0x000e620000000800 */
[----:B--2---:R2:W-:Y:S01]  /*5290*/  SYNCS.ARRIVE.TRANS64.RED.A1T0 RZ, [R0+URZ], RZ ;  /* 0x000000ff00ff79a7 */ /* 0x0045e200081004ff */
[----:B---3--:R-:W-:Y:S04]  /*52a0*/  LOP3.LUT P4, RZ, R22, 0x1, RZ, 0xc0, !PT ;  /* 0x0000000116ff7812 */ /* 0x008fe8000788c0ff */
[----:B------:R-:W-:Y:S09]  /*52b0*/  P2R R122, PR, RZ, 0x10 ;  /* 0x00000010ff7a7803 */ /* 0x000ff20000000000 */
[----:B------:R-:W-:Y:S02]  /*52c0*/  @P4 MOV R64, R20 ;  /* 0x0000001400404202 */ /* 0x000fe40000000f00 */
[----:B------:R-:W-:Y:S01]  /*52d0*/  @P4 LOP3.LUT R63, R21, 0xffff, RZ, 0xc0, !PT ;  /* 0x0000ffff153f4812 */ /* 0x000fe200078ec0ff */
[----:B--2-4-:R-:W-:Y:S06]  /*52e0*/  @!P0 BRA `(.L_x_77) ;  /* 0x0000000000a48947 */ /* 0x014fec0003800000 */
[----:B------:R-:W-:Y:S01]  /*52f0*/  IMAD.HI.U32 R0, R112, R59, RZ ;  /* 0x0000003b70007227 */ /* 0x000fe200078e00ff */
[----:B------:R-:W-:Y:S02]  /*5300*/  ISETP.NE.AND P0, PT, R58, 0x1, PT ;  /* 0x000000013a00780c */ /* 0x000fe40003f05270 */
[----:B------:R-:W-:Y:S01]  /*5310*/  ISETP.NE.AND P2, PT, R60, 0x1, PT ;  /* 0x000000013c00780c */ /* 0x000fe20003f45270 */
[----:B------:R-:W-:Y:S01]  /*5320*/  IMAD.HI.U32 R4, R113, R104, RZ ;  /* 0x0000006871047227 */ /* 0x000fe200078e00ff */
[----:B------:R-:W-:Y:S02]  /*5330*/  SHF.R.U32.HI R0, RZ, R111, R0 ;  /* 0x0000006fff007219 */ /* 0x000fe40000011600 */
[----:B------:R-:W-:Y:S01]  /*5340*/  ISETP.NE.AND P3, PT, R62, 0x1, PT ;  /* 0x000000013e00780c */ /* 0x000fe20003f65270 */
[----:B------:R-:W-:Y:S01]  /*5350*/  IMAD.HI.U32 R6, R63, R59, RZ ;  /* 0x0000003b3f067227 */ /* 0x000fe200078e00ff */
[-C--:B------:R-:W-:Y:S02]  /*5360*/  SHF.R.U32.HI R4, RZ, R105.reuse, R4 ;  /* 0x00000069ff047219 */ /* 0x080fe40000011604 */
[----:B------:R-:W-:Y:S01]  /*5370*/  SEL R0, R112, R0, !P0 ;  /* 0x0000000070007207 */ /* 0x000fe20004000000 */
[----:B------:R-:W-:Y:S01]  /*5380*/  IMAD.HI.U32 R5, R64, R104, RZ ;  /* 0x0000006840057227 */ /* 0x000fe200078e00ff */
[----:B------:R-:W-:Y:S03]  /*5390*/  SEL R4, R113, R4, !P3 ;  /* 0x0000000471047207 */ /* 0x000fe60005800000 */
[-C--:B------:R-:W-:Y:S01]  /*53a0*/  IMAD.HI.U32 R3, R0, R56.reuse, RZ ;  /* 0x0000003800037227 */ /* 0x080fe200078e00ff */
[----:B------:R-:W-:Y:S03]  /*53b0*/  SHF.R.U32.HI R5, RZ, R105, R5 ;  /* 0x00000069ff057219 */ /* 0x000fe60000011605 */
[----:B------:R-:W-:Y:S01]  /*53c0*/  IMAD.HI.U32 R2, R4, R56, RZ ;  /* 0x0000003804027227 */ /* 0x000fe200078e00ff */
[----:B------:R-:W-:Y:S02]  /*53d0*/  @P2 SHF.R.U32.HI R0, RZ, R57, R3 ;  /* 0x00000039ff002219 */ /* 0x000fe40000011603 */
[----:B------:R-:W-:Y:S02]  /*53e0*/  SHF.R.U32.HI R3, RZ, R111, R6 ;  /* 0x0000006fff037219 */ /* 0x000fe40000011606 */
[----:B------:R-:W-:Y:S01]  /*53f0*/  @P2 SHF.R.U32.HI R4, RZ, R57, R2 ;  /* 0x00000039ff042219 */ /* 0x000fe20000011602 */
[----:B------:R-:W-:Y:S01]  /*5400*/  IMAD R0, R60, R0, RZ ;  /* 0x000000003c007224 */ /* 0x000fe200078e02ff */
[----:B------:R-:W-:Y:S02]  /*5410*/  SEL R3, R63, R3, !P0 ;  /* 0x000000033f037207 */ /* 0x000fe40004000000 */
[----:B------:R-:W-:Y:S01]  /*5420*/  SEL R2, R64, R5, !P3 ;  /* 0x0000000540027207 */ /* 0x000fe20005800000 */
[----:B------:R-:W-:Y:S01]  /*5430*/  IMAD R5, R60, R4, RZ ;  /* 0x000000043c057224 */ /* 0x000fe200078e02ff */
[C---:B------:R-:W-:Y:S01]  /*5440*/  ISETP.GE.AND P0, PT, R3.reuse, R0, PT ;  /* 0x000000000300720c */ /* 0x040fe20003f06270 */
[C---:B------:R-:W-:Y:S03]  /*5450*/  IMAD.HI.U32 R0, R3.reuse, R56, RZ ;  /* 0x0000003803007227 */ /* 0x040fe600078e00ff */
[C---:B------:R-:W-:Y:S02]  /*5460*/  ISETP.GE.OR P0, PT, R2.reuse, R5, P0 ;  /* 0x000000050200720c */ /* 0x040fe40000706670 */
[----:B------:R-:W-:Y:S04]  /*5470*/  SHF.R.U32.HI R0, RZ, R57, R0 ;  /* 0x00000039ff007219 */ /* 0x000fe80000011600 */
[C---:B------:R-:W-:Y:S05]  /*5480*/  SEL R6, R3.reuse, R0, !P2 ;  /* 0x0000000003067207 */ /* 0x040fea0005000000 */
        /* <DEDUP_REMOVED lines=14> */
[----:B------:R-:W-:Y:S07]  /*5570*/  IMAD R63, R3, R58, R63 ;  /* 0x0000003a033f7224 */ /* 0x000fee00078e023f */
.L_x_77:
[----:B------:R-:W-:Y:S01]  /*5580*/  @!P1 IMAD.HI.U32 R0, R64, R10, RZ ;  /* 0x0000000a40009227 */ /* 0x000fe200078e00ff */
[----:B-1----:R-:W-:Y:S01]  /*5590*/  @!P1 ISETP.NE.AND P0, PT, R8, 0x1, PT ;  /* 0x000000010800980c */ /* 0x002fe20003f05270 */
[----:B------:R-:W-:Y:S01]  /*55a0*/  ULOP3.LUT UP0, URZ, UR41, 0x90, URZ, 0xc0, !UPT ;  /* 0x0000009029ff7892 */ /* 0x000fe2000f80c0ff */
[----:B------:R-:W-:Y:S01]  /*55b0*/  @!P1 ISETP.NE.AND P2, PT, R7, 0x1, PT ;  /* 0x000000010700980c */ /* 0x000fe20003f45270 */
[----:B------:R-:W-:Y:S01]  /*55c0*/  @!P1 IMAD.HI.U32 R2, R63, R9, RZ ;  /* 0x000000093f029227 */ /* 0x000fe200078e00ff */
[----:B------:R-:W-:Y:S02]  /*55d0*/  @!P1 SHF.R.U32.HI R0, RZ, R11, R0 ;  /* 0x0000000bff009219 */ /* 0x000fe40000011600 */
[----:B------:R-:W-:Y:S01]  /*55e0*/  @P4 SHF.R.U32.HI R116, RZ, 0x10, R21 ;  /* 0x00000010ff744819 */ /* 0x000fe20000011615 */
[----:B------:R-:W-:Y:S01]  /*55f0*/  VIADD R123, R123, 0x1 ;  /* 0x000000017b7b7836 */ /* 0x000fe20000000000 */
[----:B------:R-:W-:Y:S02]  /*5600*/  @!P1 SHF.R.U32.HI R2, RZ, R12, R2 ;  /* 0x0000000cff029219 */ /* 0x000fe40000011602 */
[----:B------:R-:W-:Y:S02]  /*5610*/  @!P1 SEL R3, R64, R0, !P2 ;  /* 0x0000000040039207 */ /* 0x000fe40005000000 */
[----:B------:R-:W-:Y:S05]  /*5620*/  @!P1 SEL R2, R63, R2, !P0 ;  /* 0x000000023f029207 */ /* 0x000fea0004000000 */
[----:B------:R-:W-:Y:S02]  /*5630*/  @!P1 IMAD.IADD R0, R2, 0x1, -R3 ;  /* 0x0000000102009824 */ /* 0x000fe400078e0a03 */
[----:B------:R-:W-:Y:S02]  /*5640*/  @!P1 IMAD.IADD R2, R3, 0x1, -R2 ;  /* 0x0000000103029824 */ /* 0x000fe400078e0a02 */
[----:B------:R-:W-:Y:S02]  /*5650*/  @!P1 IMAD R64, R0, R7, R64 ;  /* 0x0000000700409224 */ /* 0x000fe400078e0240 */
[----:B------:R-:W-:Y:S01]  /*5660*/  @!P1 IMAD R63, R2, R8, R63 ;  /* 0x00000008023f9224 */ /* 0x000fe200078e023f */
[----:B------:R-:W-:Y:S06]  /*5670*/  BRA.U !UP0, `(.L_x_78) ;  /* 0x00000001087c7547 */ /* 0x000fec000b800000 */
[----:B------:R-:W1:Y:S01]  /*5680*/  LDCU.64 UR8, c[0x4][0x80] ;  /* 0x01001000ff0877ac */ /* 0x000e620008000a00 */
[----:B------:R-:W-:Y:S01]  /*5690*/  MOV R2, 0x0 ;  /* 0x0000000000027802 */ /* 0x000fe20000000f00 */
[----:B------:R-:W-:Y:S02]  /*56a0*/  HFMA2 R12, -RZ, RZ, 0, 5.9604644775390625e-08 ;  /* 0x00000001ff0c7431 */ /* 0x000fe400000001ff */
[----:B------:R-:W-:Y:S01]  /*56b0*/  IMAD.MOV.U32 R8, RZ, RZ, 0x70 ;  /* 0x00000070ff087424 */ /* 0x000fe200078e00ff */
[----:B------:R2:W3:Y:S01]  /*56c0*/  LDC.64 R14, c[0x4][R2] ;  /* 0x01000000020e7b82 */ /* 0x0004e20000000a00 */
[----:B------:R-:W4:Y:S01]  /*56d0*/  LDCU.64 UR6, c[0x4][0x88] ;  /* 0x01001100ff0677ac */ /* 0x000f220008000a00 */
[----:B------:R-:W-:Y:S01]  /*56e0*/  IMAD.MOV.U32 R13, RZ, RZ, RZ ;  /* 0x000000ffff0d7224 */ /* 0x000fe200078e00ff */
[----:B------:R-:W2:Y:S01]  /*56f0*/  LDCU.64 UR4, c[0x4][0x8] ;  /* 0x01000100ff0477ac */ /* 0x000ea20008000a00 */
[----:B-1----:R-:W-:Y:S01]  /*5700*/  MOV R5, UR9 ;  /* 0x0000000900057c02 */ /* 0x002fe20008000f00 */
[----:B------:R-:W-:Y:S01]  /*5710*/  IMAD.U32 R4, RZ, RZ, UR8 ;  /* 0x00000008ff047e24 */ /* 0x000fe2000f8e00ff */
[----:B----4-:R-:W-:Y:S01]  /*5720*/  MOV R7, UR7 ;  /* 0x0000000700077c02 */ /* 0x010fe20008000f00 */
[----:B------:R-:W-:Y:S01]  /*5730*/  IMAD.U32 R6, RZ, RZ, UR6 ;  /* 0x00000006ff067e24 */ /* 0x000fe2000f8e00ff */
[----:B--2---:R-:W-:Y:S01]  /*5740*/  MOV R11, UR5 ;  /* 0x00000005000b7c02 */ /* 0x004fe20008000f00 */
[----:B------:R-:W-:Y:S02]  /*5750*/  IMAD.U32 R10, RZ, RZ, UR4 ;  /* 0x00000004ff0a7e24 */ /* 0x000fe4000f8e00ff */
[----:B------:R-:W-:Y:S07]  /*5760*/  LEPC R20, `(.L_x_79) ;  /* 0x000000001014794e */ /* 0x000fee0000000000 */
[----:B---3-5:R-:W-:Y:S05]  /*5770*/  CALL.ABS.NOINC R14 ;  /* 0x000000000e007343 */ /* 0x028fea0003c00000 */
.L_x_79:
[----:B------:R-:W1:Y:S01]  /*5780*/  LDCU.64 UR8, c[0x4][0x80] ;  /* 0x01001000ff0877ac */ /* 0x000e620008000a00 */
[----:B------:R-:W2:Y:S01]  /*5790*/  LDC.64 R2, c[0x4][R2] ;  /* 0x0100000002027b82 */ /* 0x000ea20000000a00 */
[----:B------:R-:W-:Y:S02]  /*57a0*/  HFMA2 R12, -RZ, RZ, 0, 5.9604644775390625e-08 ;  /* 0x00000001ff0c7431 */ /* 0x000fe400000001ff */
[----:B------:R-:W-:Y:S02]  /*57b0*/  IMAD.MOV.U32 R8, RZ, RZ, 0x70 ;  /* 0x00000070ff087424 */ /* 0x000fe400078e00ff */
[----:B------:R-:W-:Y:S01]  /*57c0*/  IMAD.MOV.U32 R13, RZ, RZ, RZ ;  /* 0x000000ffff0d7224 */ /* 0x000fe200078e00ff */
[----:B------:R-:W3:Y:S01]  /*57d0*/  LDCU.64 UR6, c[0x4][0x88] ;  /* 0x01001100ff0677ac */ /* 0x000ee20008000a00 */
[----:B------:R-:W4:Y:S01]  /*57e0*/  LDCU.64 UR4, c[0x4][0x8] ;  /* 0x01000100ff0477ac */ /* 0x000f220008000a00 */
[----:B-1----:R-:W-:Y:S02]  /*57f0*/  MOV R4, UR8 ;  /* 0x0000000800047c02 */ /* 0x002fe40008000f00 */
[----:B------:R-:W-:Y:S02]  /*5800*/  MOV R5, UR9 ;  /* 0x0000000900057c02 */ /* 0x000fe40008000f00 */
[----:B---3--:R-:W-:Y:S01]  /*5810*/  MOV R7, UR7 ;  /* 0x0000000700077c02 */ /* 0x008fe20008000f00 */
[----:B------:R-:W-:Y:S01]  /*5820*/  IMAD.U32 R6, RZ, RZ, UR6 ;  /* 0x00000006ff067e24 */ /* 0x000fe2000f8e00ff */
[----:B----4-:R-:W-:Y:S01]  /*5830*/  MOV R11, UR5 ;  /* 0x00000005000b7c02 */ /* 0x010fe20008000f00 */
[----:B------:R-:W-:Y:S02]  /*5840*/  IMAD.U32 R10, RZ, RZ, UR4 ;  /* 0x00000004ff0a7e24 */ /* 0x000fe4000f8e00ff */
[----:B------:R-:W-:Y:S07]  /*5850*/  LEPC R20, `(.L_x_78) ;  /* 0x000000001014794e */ /* 0x000fee0000000000 */
[----:B--2---:R-:W-:Y:S05]  /*5860*/  CALL.ABS.NOINC R2 ;  /* 0x0000000002007343 */ /* 0x004fea0003c00000 */
.L_x_78:
[----:B------:R-:W-:Y:S01]  /*5870*/  ISETP.NE.U32.AND P2, PT, R102, RZ, PT ;  /* 0x000000ff6600720c */ /* 0x000fe20003f45070 */
[----:B------:R-:W-:Y:S01]  /*5880*/  UISETP.NE.AND UP1, UPT, UR40, URZ, UPT ;  /* 0x000000ff2800728c */ /* 0x000fe2000bf25270 */
[----:B------:R-:W-:Y:S02]  /*5890*/  ISETP.NE.U32.AND P4, PT, R98, RZ, PT ;  /* 0x000000ff6200720c */ /* 0x000fe40003f85070 */
[----:B------:R-:W-:Y:S02]  /*58a0*/  ISETP.NE.AND.EX P2, PT, R103, RZ, PT, P2 ;  /* 0x000000ff6700720c */ /* 0x000fe40003f45320 */
[----:B------:R-:W-:Y:S02]  /*58b0*/  PLOP3.LUT P1, PT, PT, PT, PT, 0x8, 0x80 ;  /* 0x000000000080781c */ /* 0x000fe40003f2e170 */
[----:B------:R-:W-:Y:S02]  /*58c0*/  PLOP3.LUT P0, PT, PT, PT, UP1, 0x80, 0x8 ;  /* 0x000000000008781c */ /* 0x000fe40003f0f018 */
[----:B------:R-:W-:Y:S02]  /*58d0*/  ISETP.NE.AND.EX P4, PT, R99, RZ, PT, P4 ;  /* 0x000000ff6300720c */ /* 0x000fe40003f85340 */
[----:B------:R-:W1:Y:S09]  /*58e0*/  @UP1 LDCU.64 UR4, c[0x0][0x888] ;  /* 0x00011100ff0417ac */ /* 0x000e720008000a00 */
[----:B------:R-:W-:Y:S01]  /*58f0*/  @P0 PLOP3.LUT P1, PT, P2, PT, PT, 0x80, 0x8 ;  /* 0x000000000008081c */ /* 0x000fe2000172f070 */
[----:B-1----:R-:W-:Y:S04]  /*5900*/  @UP1 UISETP.NE.U32.AND UP0, UPT, UR4, URZ, UPT ;  /* 0x000000ff0400128c */ /* 0x002fe8000bf05070 */
[----:B------:R-:W-:Y:S04]  /*5910*/  @UP1 UISETP.NE.AND.EX UP0, UPT, UR5, URZ, UPT, UP0 ;  /* 0x000000ff0500128c */ /* 0x000fe8000bf05300 */
[----:B------:R-:W-:Y:S01]  /*5920*/  @UP1 USEL UR4, URZ, 0xffffffff, UP0 ;  /* 0xffffffffff041887 */ /* 0x000fe20008000000 */
[----:B------:R-:W-:Y:S11]  /*5930*/  @!P2 BRA `(.L_x_80) ;  /* 0x00000000002ca947 */ /* 0x000ff60003800000 */
[----:B------:R-:W-:Y:S01]  /*5940*/  ISETP.NE.U32.AND P3, PT, R100, RZ, PT ;  /* 0x000000ff6400720c */ /* 0x000fe20003f65070 */
[----:B------:R-:W-:Y:S03]  /*5950*/  IMAD.MOV.U32 R110, RZ, RZ, 0x1 ;  /* 0x00000001ff6e7424 */ /* 0x000fe600078e00ff */
[----:B------:R-:W-:Y:S11]  /*5960*/  ISETP.NE.AND.EX P3, PT, R101, RZ, PT, P3 ;  /* 0x000000ff6500720c */ /* 0x000ff60003f65330 */
[----:B------:R-:W-:Y:S02]  /*5970*/  @!UPT UIADD3 URZ, UPT, UPT, URZ, URZ, URZ ;  /* 0x000000fffffff290 */ /* 0x000fe4000fffe0ff */
[----:B------:R-:W1:Y:S01]  /*5980*/  @P3 LDC.64 R2, c[0x0][0x888] ;  /* 0x00022200ff023b82 */ /* 0x000e620000000a00 */
[----:B------:R-:W-:Y:S04]  /*5990*/  @P3 IMAD R0, R102, UR60, RZ ;  /* 0x0000003c66003c24 */ /* 0x000fe8000f8e02ff */
[----:B-1----:R-:W-:Y:S04]  /*59a0*/  @P3 IMAD.WIDE R2, R0, 0x4, R2 ;  /* 0x0000000400023825 */ /* 0x002fe800078e0202 */
[----:B------:R-:W-:Y:S01]  /*59b0*/  HFMA2 R0, -RZ, RZ, 0, 5.9604644775390625e-08 ;  /* 0x00000001ff007431 */ /* 0x000fe200000001ff */
[----:B-----5:R1:W5:Y:S04]  /*59c0*/  @P3 LDG.E R67, desc[UR46][R2.64] ;  /* 0x0000002e02433981 */ /* 0x020368000c1e1900 */
[----:B------:R-:W-:Y:S01]  /*59d0*/  @!P3 PRMT R110, R0, 0x7610, R110 ;  /* 0x00007610006eb816 */ /* 0x000fe2000000006e */
[----:B-1----:R-:W2:Y:S06]  /*59e0*/  @!P3 LDC R67, c[0x0][0x880] ;  /* 0x00022000ff43bb82 */ /* 0x002eac0000000800 */
.L_x_80:
[----:B------:R-:W-:Y:S05]  /*59f0*/  @!P4 BRA `(.L_x_81) ;  /* 0x000000000020c947 */ /* 0x000fea0003800000 */
[----:B------:R-:W-:Y:S04]  /*5a00*/  ISETP.NE.U32.AND P3, PT, R96, RZ, PT ;  /* 0x000000ff6000720c */ /* 0x000fe80003f65070 */
[----:B------:R-:W-:Y:S11]  /*5a10*/  ISETP.NE.AND.EX P3, PT, R97, RZ, PT, P3 ;  /* 0x000000ff6100720c */ /* 0x000ff60003f65330 */
[----:B------:R-:W-:Y:S02]  /*5a20*/  @!UPT UIADD3 URZ, UPT, UPT, URZ, URZ, URZ ;  /* 0x000000fffffff290 */ /* 0x000fe4000fffe0ff */
[----:B------:R-:W1:Y:S01]  /*5a30*/  @P3 LDC.64 R2, c[0x0][0x8a8] ;  /* 0x00022a00ff023b82 */ /* 0x000e620000000a00 */
[----:B------:R-:W-:Y:S04]  /*5a40*/  @P3 IMAD R0, R98, UR60, RZ ;  /* 0x0000003c62003c24 */ /* 0x000fe8000f8e02ff */
[----:B-1----:R-:W-:Y:S05]  /*5a50*/  @P3 IMAD.WIDE R2, R0, 0x4, R2 ;  /* 0x0000000400023825 */ /* 0x002fea00078e0202 */
[----:B-----5:R1:W5:Y:S02]  /*5a60*/  @P3 LDG.E R66, desc[UR46][R2.64] ;  /* 0x0000002e02423981 */ /* 0x020364000c1e1900 */
[----:B-1----:R-:W3:Y:S02]  /*5a70*/  @!P3 LDC R66, c[0x0][0x8a0] ;  /* 0x00022800ff42bb82 */ /* 0x002ee40000000800 */
.L_x_81:
[----:B--2--5:R-:W-:Y:S01]  /*5a80*/  @P0 FSETP.NEU.AND P4, PT, R67, RZ, PT ;  /* 0x000000ff4300020b */ /* 0x024fe20003f8d000 */
[----:B------:R-:W-:Y:S01]  /*5a90*/  IMAD.U32 R0, RZ, RZ, UR4 ;  /* 0x00000004ff007e24 */ /* 0x000fe2000f8e00ff */
[----:B------:R-:W-:Y:S01]  /*5aa0*/  @P0 LOP3.LUT P3, RZ, R110, 0xff, RZ, 0xc0, !PT ;  /* 0x000000ff6eff0812 */ /* 0x000fe2000786c0ff */
[----:B------:R-:W-:Y:S01]  /*5ab0*/  BSSY B1, `(.L_x_82) ;  /* 0x000003e000017945 */ /* 0x000fe20003800000 */
[----:B------:R-:W-:Y:S02]  /*5ac0*/  @P0 SEL R2, RZ, 0xffffffff, P4 ;  /* 0xffffffffff020807 */ /* 0x000fe40002000000 */
[----:B------:R-:W-:Y:S02]  /*5ad0*/  CS2R R94, SRZ ;  /* 0x00000000005e7805 */ /* 0x000fe4000001ff00 */
[----:B------:R-:W-:Y:S02]  /*5ae0*/  LEA R17, R65, UR36, 0x3 ;  /* 0x0000002441117c11 */ /* 0x000fe4000f8e18ff */
[----:B------:R-:W-:Y:S02]  /*5af0*/  CS2R R92, SRZ ;  /* 0x00000000005c7805 */ /* 0x000fe4000001ff00 */
[----:B------:R-:W-:Y:S01]  /*5b00*/  @P1 SEL R2, R0, R2, !P3 ;  /* 0x0000000200021207 */ /* 0x000fe20005800000 */
[----:B------:R-:W-:Y:S01]  /*5b10*/  IMAD.U32 R0, RZ, RZ, UR38 ;  /* 0x00000026ff007e24 */ /* 0x000fe2000f8e00ff */
[----:B------:R-:W-:Y:S02]  /*5b20*/  PLOP3.LUT P4, PT, PT, PT, PT, 0x8, 0x80 ;  /* 0x000000000080781c */ /* 0x000fe40003f8e170 */
[----:B------:R-:W-:Y:S02]  /*5b30*/  CS2R R86, SRZ ;  /* 0x0000000000567805 */ /* 0x000fe4000001ff00 */
[----:B------:R-:W-:Y:S02]  /*5b40*/  @P0 LOP3.LUT R2, R2, 0x1, RZ, 0xc0, !PT ;  /* 0x0000000102020812 */ /* 0x000fe400078ec0ff */
[----:B------:R-:W-:Y:S02]  /*5b50*/  CS2R R84, SRZ ;  /* 0x0000000000547805 */ /* 0x000fe4000001ff00 */
[----:B------:R-:W-:Y:S02]  /*5b60*/  LEA R0, R0, UR36, 0x3 ;  /* 0x0000002400007c11 */ /* 0x000fe4000f8e18ff */
[----:B------:R-:W-:Y:S02]  /*5b70*/  CS2R R78, SRZ ;  /* 0x00000000004e7805 */ /* 0x000fe4000001ff00 */
[----:B------:R-:W-:Y:S02]  /*5b80*/  ISETP.NE.U32.OR P5, PT, R2, 0x1, !P0 ;  /* 0x000000010200780c */ /* 0x000fe400047a5470 */
[----:B------:R-:W-:Y:S02]  /*5b90*/  CS2R R76, SRZ ;  /* 0x00000000004c7805 */ /* 0x000fe4000001ff00 */
[----:B------:R-:W-:Y:S02]  /*5ba0*/  LOP3.LUT R2, R120, 0x1, RZ, 0x3c, !PT ;  /* 0x0000000178027812 */ /* 0x000fe400078e3cff */
[----:B------:R-:W-:Y:S02]  /*5bb0*/  CS2R R70, SRZ ;  /* 0x0000000000467805 */ /* 0x000fe4000001ff00 */
[----:B------:R-:W-:Y:S02]  /*5bc0*/  P2R R124, PR, RZ, 0x20 ;  /* 0x00000020ff7c7803 */ /* 0x000fe40000000000 */
[----:B------:R-:W-:Y:S02]  /*5bd0*/  CS2R R68, SRZ ;  /* 0x0000000000447805 */ /* 0x000fe4000001ff00 */
[----:B------:R-:W-:Y:S02]  /*5be0*/  CS2R R74, SRZ ;  /* 0x00000000004a7805 */ /* 0x000fe4000001ff00 */
[----:B------:R-:W-:Y:S02]  /*5bf0*/  CS2R R72, SRZ ;  /* 0x0000000000487805 */ /* 0x000fe4000001ff00 */
[----:B------:R-:W-:Y:S04]  /*5c00*/  @P5 SHF.L.U32 R3, R2, 0x1f, RZ ;  /* 0x0000001f02035819 */ /* 0x000fe800000006ff */
[----:B------:R1:W2:Y:S02]  /*5c10*/  @P5 SYNCS.PHASECHK.TRANS64.TRYWAIT P0, [R0+URZ+0x20], R3 ;  /* 0x00002003000055a7 */ /* 0x0002a400080011ff */
[----:B-1----:R-:W-:Y:S04]  /*5c20*/  SHF.L.U32 R3, R119, 0x1f, RZ ;  /* 0x0000001f77037819 */ /* 0x002fe800000006ff */
[----:B------:R1:W4:Y:S01]  /*5c30*/  SYNCS.PHASECHK.TRANS64.TRYWAIT P3, [R17+URZ+0x70], R3 ;  /* 0x00007003110075a7 */ /* 0x00032200080611ff */
[----:B--2---:R-:W-:Y:S01]  /*5c40*/  @P5 PLOP3.LUT P4, PT, P0, PT, PT, 0x8, 0x80 ;  /* 0x000000000080581c */ /* 0x004fe2000078e170 */
[----:B------:R-:W-:Y:S01]  /*5c50*/  @!UPT UIADD3 URZ, UPT, UPT, URZ, URZ, URZ ;  /* 0x000000fffffff290 */ /* 0x000fe2000fffe0ff */
[----:B-1----:R-:W-:Y:S11]  /*5c60*/  @!P5 BRA `(.L_x_83) ;  /* 0x000000000088d947 */ /* 0x002ff60003800000 */
[----:B------:R-:W-:Y:S01]  /*5c70*/  ISETP.NE.U32.AND P0, PT, RZ, UR42, PT ;  /* 0x0000002aff007c0c */ /* 0x000fe2000bf05070 */
[----:B------:R-:W-:Y:S01]  /*5c80*/  BSSY B0, `(.L_x_84) ;  /* 0x000000d000007945 */ /* 0x000fe20003800000 */
[----:B------:R-:W-:Y:S02]  /*5c90*/  FSETP.NEU.AND P1, PT, R67, RZ, PT ;  /* 0x000000ff4300720b */ /* 0x000fe40003f2d000 */
[----:B------:R-:W-:Y:S02]  /*5ca0*/  ISETP.NE.AND.EX P0, PT, RZ, UR43, PT, P0 ;  /* 0x0000002bff007c0c */ /* 0x000fe4000bf05300 */
[----:B------:R-:W-:Y:S02]  /*5cb0*/  SEL R5, RZ, 0xffffffff, P1 ;  /* 0xffffffffff057807 */ /* 0x000fe40000800000 */
[----:B------:R-:W-:Y:S02]  /*5cc0*/  LOP3.LUT P1, RZ, R110, 0xff, RZ, 0xc0, !PT ;  /* 0x000000ff6eff7812 */ /* 0x000fe4000782c0ff */
[----:B------:R-:W-:Y:S04]  /*5cd0*/  SEL R4, RZ, 0xffffffff, P0 ;  /* 0xffffffffff047807 */ /* 0x000fe80000000000 */
[----:B------:R-:W-:Y:S01]  /*5ce0*/  @P2 SEL R5, R4, R5, !P1 ;  /* 0x0000000504052207 */ /* 0x000fe20004800000 */
[----:B------:R-:W-:Y:S03]  /*5cf0*/  IMAD.U32 R4, RZ, RZ, UR38 ;  /* 0x00000026ff047e24 */ /* 0x000fe6000f8e00ff */
[----:B------:R-:W-:Y:S01]  /*5d00*/  LOP3.LUT R5, R5, 0x1, RZ, 0xc0, !PT ;  /* 0x0000000105057812 */ /* 0x000fe200078ec0ff */
[----:B------:R-:W-:Y:S06]  /*5d10*/  @!P4 BRA `(.L_x_85) ;  /* 0x00000000000cc947 */ /* 0x000fec0003800000 */
[----:B------:R-:W-:Y:S04]  /*5d20*/  SHF.L.U32 R2, R2, 0x1f, RZ ;  /* 0x0000001f02027819 */ /* 0x000fe800000006ff */
[----:B------:R-:W1:Y:S02]  /*5d30*/  SYNCS.PHASECHK.TRANS64.TRYWAIT P0, [R0+URZ+0x20], R2 ;  /* 0x00002002000075a7 */ /* 0x000e6400080011ff */
[----:B-1----:R-:W-:Y:S05]  /*5d40*/  @!P0 BRA `(.L_x_86) ;  /* 0x0000002000188947 */ /* 0x002fea0003800000 */
.L_x_85:
[----:B------:R-:W-:Y:S05]  /*5d50*/  BSYNC B0 ;  /* 0x0000000000007941 */ /* 0x000fea0003800000 */
.L_x_84:
[----:B------:R-:W-:Y:S02]  /*5d60*/  ISETP.NE.U32.AND P0, PT, R5, 0x1, PT ;  /* 0x000000010500780c */ /* 0x000fe40003f05070 */
[----:B------:R-:W-:Y:S02]  /*5d70*/  CS2R R74, SRZ ;  /* 0x00000000004a7805 */ /* 0x000fe4000001ff00 */
[----:B------:R-:W-:Y:S02]  /*5d80*/  CS2R R72, SRZ ;  /* 0x0000000000487805 */ /* 0x000fe4000001ff00 */
[----:B------:R-:W-:Y:S02]  /*5d90*/  CS2R R70, SRZ ;  /* 0x0000000000467805 */ /* 0x000fe4000001ff00 */
[----:B------:R-:W-:Y:S02]  /*5da0*/  CS2R R68, SRZ ;  /* 0x0000000000447805 */ /* 0x000fe4000001ff00 */
[----:B------:R-:W-:Y:S02]  /*5db0*/  CS2R R78, SRZ ;  /* 0x00000000004e7805 */ /* 0x000fe4000001ff00 */
[----:B------:R-:W-:Y:S02]  /*5dc0*/  CS2R R76, SRZ ;  /* 0x00000000004c7805 */ /* 0x000fe4000001ff00 */
[----:B------:R-:W-:Y:S02]  /*5dd0*/  CS2R R86, SRZ ;  /* 0x0000000000567805 */ /* 0x000fe4000001ff00 */
[----:B------:R-:W-:Y:S01]  /*5de0*/  CS2R R84, SRZ ;  /* 0x0000000000547805 */ /* 0x000fe2000001ff00 */
[----:B------:R-:W-:Y:S01]  /*5df0*/  IMAD.MOV.U32 R94, RZ, RZ, RZ ;  /* 0x000000ffff5e7224 */ /* 0x000fe200078e00ff */
[----:B------:R-:W-:Y:S01]  /*5e00*/  CS2R R92, SRZ ;  /* 0x00000000005c7805 */ /* 0x000fe2000001ff00 */
[----:B-1----:R-:W-:Y:S01]  /*5e10*/  @P0 IMAD R0, R4, 0x1400, R114 ;  /* 0x0000140004000824 */ /* 0x002fe200078e0272 */
[----:B------:R-:W-:Y:S05]  /*5e20*/  @P0 WARPSYNC.ALL ;  /* 0x0000000000000948 */ /* 0x000fea0003800000 */
[----:B------:R-:W-:Y:S05]  /*5e30*/  @P0 LEA R0, R0, UR36, 0x1 ;  /* 0x0000002400000c11 */ /* 0x000fea000f8e08ff */
[----:B------:R1:W2:Y:S04]  /*5e40*/  @P0 LDSM.16.M88.4 R72, [R0+0x200] ;  /* 0x000200000048083b */ /* 0x0002a80000000200 */
[----:B------:R1:W1:Y:S04]  /*5e50*/  @P0 LDSM.16.M88.4 R68, [R0+0xa00] ;  /* 0x000a00000044083b */ /* 0x0002680000000200 */
[----:B------:R1:W1:Y:S04]  /*5e60*/  @P0 LDSM.16.M88.4 R76, [R0+0x1200] ;  /* 0x00120000004c083b */ /* 0x0002680000000200 */
[----:B------:R1:W1:Y:S04]  /*5e70*/  @P0 LDSM.16.M88.4 R84, [R0+0x1a00] ;  /* 0x001a00000054083b */ /* 0x0002680000000200 */
[----:B------:R1:W1:Y:S02]  /*5e80*/  @P0 LDSM.16.M88.4 R92, [R0+0x2200] ;  /* 0x00220000005c083b */ /* 0x0002640000000200 */
.L_x_83:
[----:B------:R-:W-:Y:S05]  /*5e90*/  BSYNC B1 ;  /* 0x0000000000017941 */ /* 0x000fea0003800000 */
.L_x_82:
[C---:B------:R-:W-:Y:S04]  /*5ea0*/  LEA.HI R2, R65.reuse, R65, RZ, 0x1 ;  /* 0x0000004141027211 */ /* 0x040fe800078f08ff */
[----:B-1----:R-:W-:Y:S02]  /*5eb0*/  SHF.R.U32.HI R0, RZ, 0x1, R2 ;  /* 0x00000001ff007819 */ /* 0x002fe40000011602 */
[----:B------:R-:W-:Y:S03]  /*5ec0*/  LOP3.LUT R2, R2, 0xffe, RZ, 0xc0, !PT ;  /* 0x00000ffe02027812 */ /* 0x000fe600078ec0ff */
[----:B------:R-:W-:Y:S02]  /*5ed0*/  IMAD R0, R0, 0x50, R16 ;  /* 0x0000005000007824 */ /* 0x000fe400078e0210 */
[----:B------:R-:W-:Y:S04]  /*5ee0*/  IMAD.IADD R2, R65, 0x1, -R2 ;  /* 0x0000000141027824 */ /* 0x000fe800078e0a02 */
[----:B------:R-:W-:Y:S05]  /*5ef0*/  IMAD R2, R2, 0x100000, R0 ;  /* 0x0010000002027824 */ /* 0x000fea00078e0200 */
[----:B------:R-:W-:Y:S04]  /*5f00*/  SHF.R.U32.HI R0, RZ, 0x15, R2 ;  /* 0x00000015ff007819 */ /* 0x000fe80000011602 */
[----:B------:R-:W-:Y:S01]  /*5f10*/  LOP3.LUT P0, RZ, R0, 0x3, R115, 0x48, !PT ;  /* 0x0000000300ff7812 */ /* 0x000fe20007804873 */
[----:B------:R-:W-:Y:S01]  /*5f20*/  @!UPT UIADD3 URZ, UPT, UPT, URZ, URZ, URZ ;  /* 0x000000fffffff290 */ /* 0x000fe2000fffe0ff */
[----:B----4-:R-:W-:Y:S11]  /*5f30*/  @P3 BRA `(.L_x_87) ;  /* 0x0000000000083947 */ /* 0x010ff60003800000 */
[----:B------:R-:W1:Y:S02]  /*5f40*/  SYNCS.PHASECHK.TRANS64.TRYWAIT P1, [R17+URZ+0x70], R3 ;  /* 0x00007003110075a7 */ /* 0x000e6400080211ff */
[----:B-1----:R-:W-:Y:S05]  /*5f50*/  @!P1 BRA `(.L_x_88) ;  /* 0x0000001c00a89947 */ /* 0x002fea0003800000 */
.L_x_87:
[----:B------:R-:W-:Y:S05]  /*5f60*/  @!P0 BRA `(.L_x_89) ;  /* 0x0000000000408947 */ /* 0x000fea0003800000 */
[----:B------:R-:W4:Y:S01]  /*5f70*/  LDCU.64 UR8, c[0x4][0x70] ;  /* 0x01000e00ff0877ac */ /* 0x000f220008000a00 */
[----:B------:R-:W-:Y:S01]  /*5f80*/  MOV R15, 0x0 ;  /* 0x00000000000f7802 */ /* 0x000fe20000000f00 */
[----:B------:R-:W-:Y:S02]  /*5f90*/  HFMA2 R12, -RZ, RZ, 0, 5.9604644775390625e-08 ;  /* 0x00000001ff0c7431 */ /* 0x000fe400000001ff */
[----:B------:R-:W-:Y:S02]  /*5fa0*/  IMAD.MOV.U32 R8, RZ, RZ, 0x192 ;  /* 0x00000192ff087424 */ /* 0x000fe400078e00ff */
[----:B------:R-:W-:Y:S01]  /*5fb0*/  IMAD.MOV.U32 R13, RZ, RZ, RZ ;  /* 0x000000ffff0d7224 */ /* 0x000fe200078e00ff */
[----:B------:R-:W5:Y:S01]  /*5fc0*/  LDCU.64 UR6, c[0x4][0x78] ;  /* 0x01000f00ff0677ac */ /* 0x000f620008000a00 */
[----:B------:R-:W1:Y:S01]  /*5fd0*/  LDC.64 R14, c[0x4][R15] ;  /* 0x010000000f0e7b82 */ /* 0x000e620000000a00 */
[----:B------:R-:W2:Y:S01]  /*5fe0*/  LDCU.64 UR4, c[0x4][0x10] ;  /* 0x01000200ff0477ac */ /* 0x000ea20008000a00 */
[----:B----4-:R-:W-:Y:S01]  /*5ff0*/  MOV R5, UR9 ;  /* 0x0000000900057c02 */ /* 0x010fe20008000f00 */
[----:B------:R-:W-:Y:S01]  /*6000*/  IMAD.U32 R4, RZ, RZ, UR8 ;  /* 0x00000008ff047e24 */ /* 0x000fe2000f8e00ff */
[----:B-----5:R-:W-:Y:S01]  /*6010*/  MOV R7, UR7 ;  /* 0x0000000700077c02 */ /* 0x020fe20008000f00 */
[----:B------:R-:W-:Y:S01]  /*6020*/  IMAD.U32 R6, RZ, RZ, UR6 ;  /* 0x00000006ff067e24 */ /* 0x000fe2000f8e00ff */
[----:B--2---:R-:W-:Y:S01]  /*6030*/  MOV R11, UR5 ;  /* 0x00000005000b7c02 */ /* 0x004fe20008000f00 */
[----:B------:R-:W-:Y:S02]  /*6040*/  IMAD.U32 R10, RZ, RZ, UR4 ;  /* 0x00000004ff0a7e24 */ /* 0x000fe4000f8e00ff */
[----:B------:R-:W-:Y:S07]  /*6050*/  LEPC R20, `(.L_x_89) ;  /* 0x000000001014794e */ /* 0x000fee0000000000 */
[----:B-1-3--:R-:W-:Y:S05]  /*6060*/  CALL.ABS.NOINC R14 ;  /* 0x000000000e007343 */ /* 0x00afea0003c00000 */
.L_x_89:
[----:B------:R-:W-:Y:S05]  /*6070*/  WARPSYNC.ALL ;  /* 0x0000000000007948 */ /* 0x000fea0003800000 */
[C---:B------:R-:W-:Y:S01]  /*6080*/  R2UR UR4, R2.reuse ;  /* 0x00000000020472ca */ /* 0x040fe200000e0000 */
[----:B------:R-:W-:Y:S05]  /*6090*/  VIADD R0, R2, 0x10 ;  /* 0x0000001002007836 */ /* 0x000fea0000000000 */
[----:B------:R-:W-:Y:S04]  /*60a0*/  SHF.R.U32.HI R0, RZ, 0x15, R0 ;  /* 0x00000015ff007819 */ /* 0x000fe80000011600 */
[----:B------:R-:W-:Y:S03]  /*60b0*/  LOP3.LUT P0, RZ, R0, 0x3, R115, 0x48, !PT ;  /* 0x0000000300ff7812 */ /* 0x000fe60007804873 */
[----:B------:R-:W4:Y:S10]  /*60c0*/  LDTM.16dp256bit.x2 R48, tmem[UR4] ;  /* 0x00000004003079ee */ /* 0x000f3400080a0000 */
[----:B----4-:R-:W-:Y:S05]  /*60d0*/  @!P0 BRA `(.L_x_90) ;  /* 0x0000000000408947 */ /* 0x010fea0003800000 */
        /* <DEDUP_REMOVED lines=16> */
.L_x_90:
[----:B------:R-:W-:Y:S05]  /*61e0*/  WARPSYNC.ALL ;  /* 0x0000000000007948 */ /* 0x000fea0003800000 */
[C---:B------:R-:W-:Y:S01]  /*61f0*/  R2UR UR4, R2.reuse ;  /* 0x00000000020472ca */ /* 0x040fe200000e0000 */
[----:B------:R-:W-:Y:S05]  /*6200*/  VIADD R0, R2, 0x20 ;  /* 0x0000002002007836 */ /* 0x000fea0000000000 */
[----:B------:R-:W-:Y:S04]  /*6210*/  SHF.R.U32.HI R0, RZ, 0x15, R0 ;  /* 0x00000015ff007819 */ /* 0x000fe80000011600 */
[----:B------:R-:W-:Y:S03]  /*6220*/  LOP3.LUT P0, RZ, R0, 0x3, R115, 0x48, !PT ;  /* 0x0000000300ff7812 */ /* 0x000fe60007804873 */
[----:B------:R-:W4:Y:S10]  /*6230*/  LDTM.16dp256bit.x2 R40, tmem[UR4+0x10] ;  /* 0x00001004002879ee */ /* 0x000f3400080a0000 */
        /* <DEDUP_REMOVED lines=17> */
.L_x_91:
        /* <DEDUP_REMOVED lines=23> */
.L_x_92:
        /* <DEDUP_REMOVED lines=23> */
.L_x_93:
[----:B------:R-:W-:Y:S01]  /*6630*/  ISETP.NE.AND P0, PT, R121, RZ, PT ;  /* 0x000000ff7900720c */ /* 0x000fe20003f05270 */
[----:B------:R-:W-:Y:S05]  /*6640*/  WARPSYNC.ALL ;  /* 0x0000000000007948 */ /* 0x000fea0003800000 */
[----:B------:R-:W-:Y:S01]  /*6650*/  R2UR UR4, R2 ;  /* 0x00000000020472ca */ /* 0x000fe200000e0000 */
[----:B---3--:R-:W-:Y:S01]  /*6660*/  FMUL R0, R66, R48 ;  /* 0x0000003042007220 */ /* 0x008fe20000400000 */
[----:B--2---:R-:W-:Y:S01]  /*6670*/  SHF.L.U32 R48, R72, 0x10, RZ ;  /* 0x0000001048307819 */ /* 0x004fe200000006ff */
[----:B------:R-:W-:Y:S01]  /*6680*/  FMUL R2, R66, R49 ;  /* 0x0000003142027220 */ /* 0x000fe20000400000 */
[----:B------:R-:W-:Y:S01]  /*6690*/  LOP3.LUT R49, R72, 0xffff0000, RZ, 0xc0, !PT ;  /* 0xffff000048317812 */ /* 0x000fe200078ec0ff */
[----:B-1----:R-:W-:Y:S01]  /*66a0*/  FMUL R3, R66, R50 ;  /* 0x0000003242037220 */ /* 0x002fe20000400000 */
[----:B------:R-:W-:Y:S01]  /*66b0*/  SHF.L.U32 R50, R73, 0x10, RZ ;  /* 0x0000001049327819 */ /* 0x000fe200000006ff */
[----:B------:R-:W-:Y:S01]  /*66c0*/  FFMA R0, R67, R48, R0 ;  /* 0x0000003043007223 */ /* 0x000fe20000000000 */
[----:B------:R-:W-:Y:S01]  /*66d0*/  R2UR UR5, R17 ;  /* 0x00000000110572ca */ /* 0x000fe200000e0000 */
[----:B------:R-:W-:Y:S01]  /*66e0*/  FFMA R2, R67, R49, R2 ;  /* 0x0000003143027223 */ /* 0x000fe20000000002 */
[----:B------:R-:W-:Y:S01]  /*66f0*/  SHF.L.U32 R72, R77, 0x10, RZ ;  /* 0x000000104d487819 */ /* 0x000fe200000006ff */
[----:B------:R-:W-:Y:S01]  /*6700*/  FFMA R3, R67, R50, R3 ;  /* 0x0000003243037223 */ /* 0x000fe20000000003 */
[----:B------:R-:W-:Y:S01]  /*6710*/  SHF.L.U32 R80, R85, 0x10, RZ ;  /* 0x0000001055507819 */ /* 0x000fe200000006ff */
[----:B------:R-:W1:Y:S01]  /*6720*/  LDTM.16dp256bit.x2 R4, tmem[UR4+0x40] ;  /* 0x00004004000479ee */ /* 0x000e6200080a0000 */
[----:B------:R-:W-:Y:S01]  /*6730*/  F2FP.BF16.F32.PACK_AB R48, R2, R0 ;  /* 0x000000000230723e */ /* 0x000fe200000010ff */
[----:B------:R-:W-:Y:S01]  /*6740*/  NOP ;  /* 0x0000000000007918 */ /* 0x000fe20000000000 */
[----:B------:R-:W-:Y:S01]  /*6750*/  MOV R0, UR38 ;  /* 0x0000002600007c02 */ /* 0x000fe20008000f00 */
[C---:B------:R-:W-:Y:S01]  /*6760*/  FMUL R12, R66.reuse, R51 ;  /* 0x00000033420c7220 */ /* 0x040fe20000400000 */
[----:B------:R-:W-:Y:S01]  /*6770*/  LOP3.LUT R51, R73, 0xffff0000, RZ, 0xc0, !PT ;  /* 0xffff000049337812 */ /* 0x000fe200078ec0ff */
[----:B------:R-:W-:Y:S01]  /*6780*/  FMUL R13, R66, R52 ;  /* 0x00000034420d7220 */ /* 0x000fe20000400000 */
[----:B------:R-:W-:Y:S01]  /*6790*/  SHF.L.U32 R52, R74, 0x10, RZ ;  /* 0x000000104a347819 */ /* 0x000fe200000006ff */
[----:B------:R-:W-:Y:S01]  /*67a0*/  UIADD3 UR4, UPT, UPT, UR5, 0x90, URZ ;  /* 0x0000009005047890 */ /* 0x000fe2000fffe0ff */
[----:B------:R-:W-:Y:S01]  /*67b0*/  LOP3.LUT R73, R77, 0xffff0000, RZ, 0xc0, !PT ;  /* 0xffff00004d497812 */ /* 0x000fe200078ec0ff */
[----:B------:R-:W-:Y:S01]  /*67c0*/  FFMA R12, R67, R51, R12 ;  /* 0x00000033430c7223 */ /* 0x000fe2000000000c */
[----:B------:R-:W-:Y:S01]  /*67d0*/  LOP3.LUT R77, R79, 0xffff0000, RZ, 0xc0, !PT ;  /* 0xffff00004f4d7812 */ /* 0x000fe200078ec0ff */
[----:B------:R-:W-:Y:S01]  /*67e0*/  UPRMT UR4, UR37, 0x654, UR4 ;  /* 0x0000065425047896 */ /* 0x000fe20008000004 */
[----:B------:R-:W-:Y:S01]  /*67f0*/  LOP3.LUT R81, R85, 0xffff0000, RZ, 0xc0, !PT ;  /* 0xffff000055517812 */ /* 0x000fe200078ec0ff */
[----:B------:R-:W-:Y:S01]  /*6800*/  FMUL R14, R66, R53 ;  /* 0x00000035420e7220 */ /* 0x000fe20000400000 */
[----:B------:R-:W-:Y:S01]  /*6810*/  LOP3.LUT R53, R74, 0xffff0000, RZ, 0xc0, !PT ;  /* 0xffff00004a357812 */ /* 0x000fe200078ec0ff */
[C---:B------:R-:W-:Y:S01]  /*6820*/  FMUL R15, R66.reuse, R54 ;  /* 0x00000036420f7220 */ /* 0x040fe20000400000 */
[C---:B------:R-:W-:Y:S01]  /*6830*/  SHF.L.U32 R54, R75.reuse, 0x10, RZ ;  /* 0x000000104b367819 */ /* 0x040fe200000006ff */
[C---:B------:R-:W-:Y:S01]  /*6840*/  FMUL R17, R66.reuse, R55 ;  /* 0x0000003742117220 */ /* 0x040fe20000400000 */
[----:B------:R-:W-:Y:S01]  /*6850*/  LOP3.LUT R55, R75, 0xffff0000, RZ, 0xc0, !PT ;  /* 0xffff00004b377812 */ /* 0x000fe200078ec0ff */
[----:B------:R-:W-:Y:S01]  /*6860*/  FMUL R20, R66, R42 ;  /* 0x0000002a42147220 */ /* 0x000fe20000400000 */
[----:B------:R-:W-:Y:S01]  /*6870*/  SHF.L.U32 R42, R68, 0x10, RZ ;  /* 0x00000010442a7819 */ /* 0x000fe200000006ff */
[----:B------:R-:W-:Y:S01]  /*6880*/  FMUL R21, R66, R43 ;  /* 0x0000002b42157220 */ /* 0x000fe20000400000 */
[----:B------:R-:W-:Y:S01]  /*6890*/  LOP3.LUT R43, R68, 0xffff0000, RZ, 0xc0, !PT ;  /* 0xffff0000442b7812 */ /* 0x000fe200078ec0ff */
[----:B------:R-:W-:Y:S01]  /*68a0*/  FFMA R13, R67, R52, R13 ;  /* 0x00000034430d7223 */ /* 0x000fe2000000000d */
[----:B------:R-:W-:Y:S01]  /*68b0*/  SHF.L.U32 R68, R71, 0x10, RZ ;  /* 0x0000001047447819 */ /* 0x000fe200000006ff */
[----:B------:R-:W-:Y:S01]  /*68c0*/  FMUL R18, R66, R40 ;  /* 0x0000002842127220 */ /* 0x000fe20000400000 */
[----:B------:R-:W-:Y:S01]  /*68d0*/  SHF.L.U32 R74, R78, 0x10, RZ ;  /* 0x000000104e4a7819 */ /* 0x000fe200000006ff */
[----:B------:R-:W-:Y:S01]  /*68e0*/  FMUL R22, R66, R44 ;  /* 0x0000002c42167220 */ /* 0x000fe20000400000 */
[----:B------:R-:W-:Y:S01]  /*68f0*/  SHF.L.U32 R44, R69, 0x10, RZ ;  /* 0x00000010452c7819 */ /* 0x000fe200000006ff */
[----:B------:R-:W-:Y:S01]  /*6900*/  FFMA R14, R67, R53, R14 ;  /* 0x00000035430e7223 */ /* 0x000fe2000000000e */
[----:B------:R-:W-:Y:S01]  /*6910*/  LOP3.LUT R75, R78, 0xffff0000, RZ, 0xc0, !PT ;  /* 0xffff00004e4b7812 */ /* 0x000fe200078ec0ff */
[----:B------:R-:W-:Y:S01]  /*6920*/  FMUL R19, R66, R41 ;  /* 0x0000002942137220 */ /* 0x000fe20000400000 */
[----:B------:R-:W-:Y:S01]  /*6930*/  SHF.L.U32 R78, R84, 0x10, RZ ;  /* 0x00000010544e7819 */ /* 0x000fe200000006ff */
[C---:B------:R-:W-:Y:S01]  /*6940*/  FMUL R23, R66.reuse, R45 ;  /* 0x0000002d42177220 */ /* 0x040fe20000400000 */
[----:B------:R-:W-:Y:S01]  /*6950*/  LOP3.LUT R45, R69, 0xffff0000, RZ, 0xc0, !PT ;  /* 0xffff0000452d7812 */ /* 0x000fe200078ec0ff */
[----:B------:R-:W-:Y:S01]  /*6960*/  FFMA R15, R67, R54, R15 ;  /* 0x00000036430f7223 */ /* 0x000fe2000000000f */
[----:B------:R-:W-:Y:S01]  /*6970*/  LOP3.LUT R69, R71, 0xffff0000, RZ, 0xc0, !PT ;  /* 0xffff000047457812 */ /* 0x000fe200078ec0ff */
[----:B------:R-:W-:Y:S01]  /*6980*/  FMUL R40, R66, R46 ;  /* 0x0000002e42287220 */ /* 0x000fe20000400000 */
[----:B------:R-:W-:Y:S01]  /*6990*/  SHF.L.U32 R46, R70, 0x10, RZ ;  /* 0x00000010462e7819 */ /* 0x000fe200000006ff */
[C---:B------:R-:W-:Y:S01]  /*69a0*/  FFMA R17, R67.reuse, R55, R17 ;  /* 0x0000003743117223 */ /* 0x040fe20000000011 */
[----:B------:R-:W-:Y:S01]  /*69b0*/  LOP3.LUT R71, R76, 0xffff0000, RZ, 0xc0, !PT ;  /* 0xffff00004c477812 */ /* 0x000fe200078ec0ff */
[----:B------:R-:W-:Y:S01]  /*69c0*/  FMUL R41, R66, R47 ;  /* 0x0000002f42297220 */ /* 0x000fe20000400000 */
[----:B------:R-:W-:Y:S01]  /*69d0*/  LOP3.LUT R47, R70, 0xffff0000, RZ, 0xc0, !PT ;  /* 0xffff0000462f7812 */ /* 0x000fe200078ec0ff */
[C---:B------:R-:W-:Y:S01]  /*69e0*/  FFMA R18, R67.reuse, R42, R18 ;  /* 0x0000002a43127223 */ /* 0x040fe20000000012 */
[----:B------:R-:W-:Y:S01]  /*69f0*/  SHF.L.U32 R70, R76, 0x10, RZ ;  /* 0x000000104c467819 */ /* 0x000fe200000006ff */
[----:B------:R-:W-:Y:S01]  /*6a00*/  FFMA R19, R67, R43, R19 ;  /* 0x0000002b43137223 */ /* 0x000fe20000000013 */
[----:B------:R-:W-:Y:S01]  /*6a10*/  SHF.L.U32 R76, R79, 0x10, RZ ;  /* 0x000000104f4c7819 */ /* 0x000fe200000006ff */
[C---:B------:R-:W-:Y:S01]  /*6a20*/  FFMA R20, R67.reuse, R44, R20 ;  /* 0x0000002c43147223 */ /* 0x040fe20000000014 */
[----:B------:R-:W-:Y:S01]  /*6a30*/  LOP3.LUT R79, R84, 0xffff0000, RZ, 0xc0, !PT ;  /* 0xffff0000544f7812 */ /* 0x000fe200078ec0ff */
[C---:B------:R-:W-:Y:S01]  /*6a40*/  FFMA R21, R67.reuse, R45, R21 ;  /* 0x0000002d43157223 */ /* 0x040fe20000000015 */
[C---:B------:R-:W-:Y:S01]  /*6a50*/  SHF.L.U32 R82, R86.reuse, 0x10, RZ ;  /* 0x0000001056527819 */ /* 0x040fe200000006ff */
[----:B------:R-:W-:Y:S01]  /*6a60*/  FFMA R22, R67, R46, R22 ;  /* 0x0000002e43167223 */ /* 0x000fe20000000016 */
[----:B------:R-:W-:Y:S01]  /*6a70*/  LOP3.LUT R83, R86, 0xffff0000, RZ, 0xc0, !PT ;  /* 0xffff000056537812 */ /* 0x000fe200078ec0ff */
[C---:B------:R-:W-:Y:S01]  /*6a80*/  FMUL R32, R66.reuse, R32 ;  /* 0x0000002042207220 */ /* 0x040fe20000400000 */
[----:B------:R-:W-:Y:S01]  /*6a90*/  SHF.L.U32 R84, R87, 0x10, RZ ;  /* 0x0000001057547819 */ /* 0x000fe200000006ff */
[----:B------:R-:W-:Y:S01]  /*6aa0*/  FFMA R23, R67, R47, R23 ;  /* 0x0000002f43177223 */ /* 0x000fe20000000017 */
[----:B------:R-:W-:Y:S01]  /*6ab0*/  LOP3.LUT R85, R87, 0xffff0000, RZ, 0xc0, !PT ;  /* 0xffff000057557812 */ /* 0x000fe200078ec0ff */
[----:B------:R-:W-:Y:S01]  /*6ac0*/  FMUL R33, R66, R33 ;  /* 0x0000002142217220 */ /* 0x000fe20000400000 */
[C---:B------:R-:W-:Y:S01]  /*6ad0*/  SHF.L.U32 R86, R92.reuse, 0x10, RZ ;  /* 0x000000105c567819 */ /* 0x040fe200000006ff */
[C---:B------:R-:W-:Y:S01]  /*6ae0*/  FFMA R40, R67.reuse, R68, R40 ;  /* 0x0000004443287223 */ /* 0x040fe20000000028 */
[----:B------:R-:W-:Y:S01]  /*6af0*/  LOP3.LUT R87, R92, 0xffff0000, RZ, 0xc0, !PT ;  /* 0xffff00005c577812 */ /* 0x000fe200078ec0ff */
[----:B------:R-:W-:Y:S01]  /*6b00*/  FMUL R34, R66, R34 ;  /* 0x0000002242227220 */ /* 0x000fe20000400000 */
[----:B------:R-:W-:Y:S01]  /*6b10*/  F2FP.BF16.F32.PACK_AB R49, R12, R3 ;  /* 0x000000030c31723e */ /* 0x000fe200000010ff */
[----:B------:R-:W-:Y:S01]  /*6b20*/  FFMA R41, R67, R69, R41 ;  /* 0x0000004543297223 */ /* 0x000fe20000000029 */
[----:B------:R-:W-:Y:S01]  /*6b30*/  F2FP.BF16.F32.PACK_AB R50, R14, R13 ;  /* 0x0000000d0e32723e */ /* 0x000fe200000010ff */
[C---:B------:R-:W-:Y:S01]  /*6b40*/  FMUL R35, R66.reuse, R35 ;  /* 0x0000002342237220 */ /* 0x040fe20000400000 */
[----:B------:R-:W-:Y:S01]  /*6b50*/  F2FP.BF16.F32.PACK_AB R51, R17, R15 ;  /* 0x0000000f1133723e */ /* 0x000fe200000010ff */
[----:B------:R-:W-:Y:S01]  /*6b60*/  FFMA R32, R67, R70, R32 ;  /* 0x0000004643207223 */ /* 0x000fe20000000020 */
[C---:B------:R-:W-:Y:S01]  /*6b70*/  SHF.L.U32 R88, R93.reuse, 0x10, RZ ;  /* 0x000000105d587819 */ /* 0x040fe200000006ff */
[----:B------:R-:W-:Y:S01]  /*6b80*/  FMUL R36, R66, R36 ;  /* 0x0000002442247220 */ /* 0x000fe20000400000 */
[----:B------:R-:W-:Y:S01]  /*6b90*/  LOP3.LUT R89, R93, 0xffff0000, RZ, 0xc0, !PT ;  /* 0xffff00005d597812 */ /* 0x000fe200078ec0ff */
[----:B-1----:R-:W-:Y:S01]  /*6ba0*/  SYNCS.ARRIVE.TRANS64.RED.A1T0 RZ, [UR4], RZ ;  /* 0x000000ffffff79a7 */ /* 0x002fe20008100404 */
[----:B------:R-:W-:Y:S01]  /*6bb0*/  F2FP.BF16.F32.PACK_AB R12, R19, R18 ;  /* 0x00000012130c723e */ /* 0x000fe200000010ff */
[----:B------:R-:W-:Y:S01]  /*6bc0*/  FFMA R33, R67, R71, R33 ;  /* 0x0000004743217223 */ /* 0x000fe20000000021 */
[----:B------:R-:W-:Y:S01]  /*6bd0*/  F2FP.BF16.F32.PACK_AB R13, R21, R20 ;  /* 0x00000014150d723e */ /* 0x000fe200000010ff */
[----:B------:R-:W-:Y:S01]  /*6be0*/  FFMA R34, R67, R72, R34 ;  /* 0x0000004843227223 */ /* 0x000fe20000000022 */
[----:B------:R-:W-:Y:S01]  /*6bf0*/  F2FP.BF16.F32.PACK_AB R14, R23, R22 ;  /* 0x00000016170e723e */ /* 0x000fe200000010ff */
[----:B------:R-:W-:Y:S01]  /*6c00*/  FFMA R35, R67, R73, R35 ;  /* 0x0000004943237223 */ /* 0x000fe20000000023 */
[----:B------:R-:W-:Y:S01]  /*6c10*/  F2FP.BF16.F32.PACK_AB R15, R41, R40 ;  /* 0x00000028290f723e */ /* 0x000fe200000010ff */
[----:B------:R-:W-:Y:S01]  /*6c20*/  FFMA R36, R67, R74, R36 ;  /* 0x0000004a43247223 */ /* 0x000fe20000000024 */
[----:B------:R-:W-:Y:S01]  /*6c30*/  F2FP.BF16.F32.PACK_AB R32, R33, R32 ;  /* 0x000000202120723e */ /* 0x000fe200000010ff */
[----:B------:R-:W-:Y:S01]  /*6c40*/  IMAD R0, R0, 0x1400, R114 ;  /* 0x0000140000007824 */ /* 0x000fe200078e0272 */
[----:B------:R-:W-:Y:S01]  /*6c50*/  F2FP.BF16.F32.PACK_AB R33, R35, R34 ;  /* 0x000000222321723e */ /* 0x000fe200000010ff */
[C---:B------:R-:W-:Y:S01]  /*6c60*/  FMUL R37, R66.reuse, R37 ;  /* 0x0000002542257220 */ /* 0x040fe20000400000 */
[C---:B------:R-:W-:Y:S01]  /*6c70*/  FMUL R38, R66.reuse, R38 ;  /* 0x0000002642267220 */ /* 0x040fe20000400000 */
[----:B------:R-:W-:Y:S01]  /*6c80*/  FMUL R39, R66, R39 ;  /* 0x0000002742277220 */ /* 0x000fe20000400000 */
[----:B------:R-:W-:Y:S01]  /*6c90*/  LEA R0, R0, UR36, 0x1 ;  /* 0x0000002400007c11 */ /* 0x000fe2000f8e08ff */
[C---:B------:R-:W-:Y:S01]  /*6ca0*/  FFMA R37, R67.reuse, R75, R37 ;  /* 0x0000004b43257223 */ /* 0x040fe20000000025 */
[C---:B------:R-:W-:Y:S01]  /*6cb0*/  FFMA R38, R67.reuse, R76, R38 ;  /* 0x0000004c43267223 */ /* 0x040fe20000000026 */
[----:B------:R-:W-:Y:S01]  /*6cc0*/  FFMA R39, R67, R77, R39 ;  /* 0x0000004d43277223 */ /* 0x000fe20000000027 */
[C---:B------:R-:W-:Y:S01]  /*6cd0*/  FMUL R24, R66.reuse, R24 ;  /* 0x0000001842187220 */ /* 0x040fe20000400000 */
[----:B------:R1:W-:Y:S01]  /*6ce0*/  STSM.16.M88.4 [R0+0x200], R48 ;  /* 0x0002003000007844 */ /* 0x0003e20000000200 */
[----:B------:R-:W-:Y:S01]  /*6cf0*/  F2FP.BF16.F32.PACK_AB R34, R37, R36 ;  /* 0x000000242522723e */ /* 0x000fe200000010ff */
[C---:B------:R-:W-:Y:S01]  /*6d00*/  FMUL R25, R66.reuse, R25 ;  /* 0x0000001942197220 */ /* 0x040fe20000400000 */
[----:B------:R-:W-:Y:S05]  /*6d10*/  F2FP.BF16.F32.PACK_AB R35, R39, R38 ;  /* 0x000000262723723e */ /* 0x000fea00000010ff */
[----:B------:R1:W-:Y:S01]  /*6d20*/  STSM.16.M88.4 [R0+0xa00], R12 ;  /* 0x000a000c00007844 */ /* 0x0003e20000000200 */
[C---:B------:R-:W-:Y:S01]  /*6d30*/  FFMA R24, R67.reuse, R78, R24 ;  /* 0x0000004e43187223 */ /* 0x040fe20000000018 */
[----:B------:R-:W-:Y:S01]  /*6d40*/  FFMA R25, R67, R79, R25 ;  /* 0x0000004f43197223 */ /* 0x000fe20000000019 */
[C---:B------:R-:W-:Y:S05]  /*6d50*/  FMUL R26, R66.reuse, R26 ;  /* 0x0000001a421a7220 */ /* 0x040fea0000400000 */
[----:B------:R1:W-:Y:S01]  /*6d60*/  STSM.16.M88.4 [R0+0x1200], R32 ;  /* 0x0012002000007844 */ /* 0x0003e20000000200 */
[C---:B------:R-:W-:Y:S01]  /*6d70*/  FMUL R27, R66.reuse, R27 ;  /* 0x0000001b421b7220 */ /* 0x040fe20000400000 */
[C---:B------:R-:W-:Y:S01]  /*6d80*/  FMUL R28, R66.reuse, R28 ;  /* 0x0000001c421c7220 */ /* 0x040fe20000400000 */
[----:B------:R-:W-:Y:S01]  /*6d90*/  F2FP.BF16.F32.PACK_AB R24, R25, R24 ;  /* 0x000000181918723e */ /* 0x000fe200000010ff */
[C---:B------:R-:W-:Y:S01]  /*6da0*/  FFMA R26, R67.reuse, R80, R26 ;  /* 0x00000050431a7223 */ /* 0x040fe2000000001a */
[C---:B------:R-:W-:Y:S01]  /*6db0*/  FFMA R27, R67.reuse, R81, R27 ;  /* 0x00000051431b7223 */ /* 0x040fe2000000001b */
[----:B------:R-:W-:Y:S01]  /*6dc0*/  FFMA R28, R67, R82, R28 ;  /* 0x00000052431c7223 */ /* 0x000fe2000000001c */
[----:B------:R-:W-:Y:S01]  /*6dd0*/  FMUL R29, R66, R29 ;  /* 0x0000001d421d7220 */ /* 0x000fe20000400000 */
[----:B------:R-:W-:Y:S01]  /*6de0*/  SHF.L.U32 R90, R94, 0x10, RZ ;  /* 0x000000105e5a7819 */ /* 0x000fe200000006ff */
[C---:B------:R-:W-:Y:S01]  /*6df0*/  FMUL R30, R66.reuse, R30 ;  /* 0x0000001e421e7220 */ /* 0x040fe20000400000 */
[----:B------:R-:W-:Y:S01]  /*6e00*/  F2FP.BF16.F32.PACK_AB R25, R27, R26 ;  /* 0x0000001a1b19723e */ /* 0x000fe200000010ff */
[C---:B------:R-:W-:Y:S01]  /*6e10*/  FFMA R29, R67.reuse, R83, R29 ;  /* 0x00000053431d7223 */ /* 0x040fe2000000001d */
[C---:B------:R-:W-:Y:S01]  /*6e20*/  FMUL R31, R66.reuse, R31 ;  /* 0x0000001f421f7220 */ /* 0x040fe20000400000 */
[C---:B------:R-:W-:Y:S01]  /*6e30*/  FMUL R4, R66.reuse, R4 ;  /* 0x0000000442047220 */ /* 0x040fe20000400000 */
[C---:B------:R-:W-:Y:S01]  /*6e40*/  FMUL R5, R66.reuse, R5 ;  /* 0x0000000542057220 */ /* 0x040fe20000400000 */
[C---:B------:R-:W-:Y:S01]  /*6e50*/  FFMA R30, R67.reuse, R84, R30 ;  /* 0x00000054431e7223 */ /* 0x040fe2000000001e */
[C---:B------:R-:W-:Y:S01]  /*6e60*/  FMUL R6, R66.reuse, R6 ;  /* 0x0000000642067220 */ /* 0x040fe20000400000 */
[C---:B------:R-:W-:Y:S01]  /*6e70*/  FFMA R31, R67.reuse, R85, R31 ;  /* 0x00000055431f7223 */ /* 0x040fe2000000001f */
[----:B------:R-:W-:Y:S01]  /*6e80*/  FMUL R7, R66, R7 ;  /* 0x0000000742077220 */ /* 0x000fe20000400000 */
[C---:B------:R-:W-:Y:S01]  /*6e90*/  FFMA R4, R67.reuse, R86, R4 ;  /* 0x0000005643047223 */ /* 0x040fe20000000004 */
[----:B------:R-:W-:Y:S01]  /*6ea0*/  LOP3.LUT R91, R94, 0xffff0000, RZ, 0xc0, !PT ;  /* 0xffff00005e5b7812 */ /* 0x000fe200078ec0ff */
[C---:B------:R-:W-:Y:S01]  /*6eb0*/  FMUL R8, R66.reuse, R8 ;  /* 0x0000000842087220 */ /* 0x040fe20000400000 */
[----:B------:R-:W-:Y:S01]  /*6ec0*/  FFMA R5, R67, R87, R5 ;  /* 0x0000005743057223 */ /* 0x000fe20000000005 */
[----:B------:R-:W-:Y:S01]  /*6ed0*/  SHF.L.U32 R92, R95, 0x10, RZ ;  /* 0x000000105f5c7819 */ /* 0x000fe200000006ff */
[C---:B------:R-:W-:Y:S01]  /*6ee0*/  FMUL R9, R66.reuse, R9 ;  /* 0x0000000942097220 */ /* 0x040fe20000400000 */
[----:B------:R-:W-:Y:S01]  /*6ef0*/  FFMA R6, R67, R88, R6 ;  /* 0x0000005843067223 */ /* 0x000fe20000000006 */
[----:B------:R-:W-:Y:S01]  /*6f00*/  LOP3.LUT R93, R95, 0xffff0000, RZ, 0xc0, !PT ;  /* 0xffff00005f5d7812 */ /* 0x000fe200078ec0ff */
[C---:B------:R-:W-:Y:S01]  /*6f10*/  FMUL R10, R66.reuse, R10 ;  /* 0x0000000a420a7220 */ /* 0x040fe20000400000 */
[C---:B------:R-:W-:Y:S01]  /*6f20*/  FFMA R7, R67.reuse, R89, R7 ;  /* 0x0000005943077223 */ /* 0x040fe20000000007 */
[----:B------:R-:W-:Y:S01]  /*6f30*/  FMUL R11, R66, R11 ;  /* 0x0000000b420b7220 */ /* 0x000fe20000400000 */
[C---:B------:R-:W-:Y:S01]  /*6f40*/  FFMA R8, R67.reuse, R90, R8 ;  /* 0x0000005a43087223 */ /* 0x040fe20000000008 */
[C---:B------:R-:W-:Y:S01]  /*6f50*/  FFMA R9, R67.reuse, R91, R9 ;  /* 0x0000005b43097223 */ /* 0x040fe20000000009 */
[C---:B------:R-:W-:Y:S01]  /*6f60*/  FFMA R10, R67.reuse, R92, R10 ;  /* 0x0000005c430a7223 */ /* 0x040fe2000000000a */
[----:B------:R-:W-:Y:S01]  /*6f70*/  FFMA R11, R67, R93, R11 ;  /* 0x0000005d430b7223 */ /* 0x000fe2000000000b */
[----:B------:R-:W-:Y:S01]  /*6f80*/  F2FP.BF16.F32.PACK_AB R26, R29, R28 ;  /* 0x0000001c1d1a723e */ /* 0x000fe200000010ff */
[----:B------:R-:W-:Y:S01]  /*6f90*/  UIADD3 UR7, UPT, UPT, UR38, 0x1, URZ ;  /* 0x0000000126077890 */ /* 0x000fe2000fffe0ff */
[----:B------:R-:W-:Y:S01]  /*6fa0*/  F2FP.BF16.F32.PACK_AB R27, R31, R30 ;  /* 0x0000001e1f1b723e */ /* 0x000fe200000010ff */
[----:B------:R-:W-:Y:S01]  /*6fb0*/  BSSY.RECONVERGENT B0, `(.L_x_94) ;  /* 0x000002e000007945 */ /* 0x000fe20003800200 */
[----:B------:R-:W-:Y:S02]  /*6fc0*/  F2FP.BF16.F32.PACK_AB R4, R5, R4 ;  /* 0x000000040504723e */ /* 0x000fe400000010ff */
[----:B------:R-:W-:Y:S01]  /*6fd0*/  F2FP.BF16.F32.PACK_AB R5, R7, R6 ;  /* 0x000000060705723e */ /* 0x000fe200000010ff */
[----:B------:R1:W-:Y:S01]  /*6fe0*/  STSM.16.M88.4 [R0+0x1a00], R24 ;  /* 0x001a001800007844 */ /* 0x0003e20000000200 */
[----:B------:R-:W-:Y:S02]  /*6ff0*/  F2FP.BF16.F32.PACK_AB R6, R9, R8 ;  /* 0x000000080906723e */ /* 0x000fe400000010ff */
[----:B------:R-:W-:Y:S05]  /*7000*/  F2FP.BF16.F32.PACK_AB R7, R11, R10 ;  /* 0x0000000a0b07723e */ /* 0x000fea00000010ff */
[----:B------:R1:W-:Y:S01]  /*7010*/  STSM.16.M88.4 [R0+0x2200], R4 ;  /* 0x0022000400007844 */ /* 0x0003e20000000200 */
[----:B------:R-:W-:Y:S01]  /*7020*/  @!PT LDS RZ, [RZ] ;  /* 0x00000000fffff984 */ /* 0x000fe20000000800 */
[----:B------:R-:W-:Y:S01]  /*7030*/  @!PT LDS RZ, [RZ] ;  /* 0x00000000fffff984 */ /* 0x000fe20000000800 */
[----:B------:R-:W-:Y:S01]  /*7040*/  @!PT LDS RZ, [RZ] ;  /* 0x00000000fffff984 */ /* 0x000fe20000000800 */
[----:B------:R-:W-:Y:S01]  /*7050*/  @!PT LDS RZ, [RZ] ;  /* 0x00000000fffff984 */ /* 0x000fe20000000800 */
[----:B------:R2:W-:Y:S07]  /*7060*/  MEMBAR.ALL.CTA ;  /* 0x0000000000007992 */ /* 0x0005ee0000008000 */
[----:B--2---:R-:W2:Y:S02]  /*7070*/  FENCE.VIEW.ASYNC.S ;  /* 0x00000000000073c6 */ /* 0x004ea40000000000 */
[----:B--2---:R-:W-:Y:S06]  /*7080*/  BAR.SYNC.DEFER_BLOCKING 0x1, 0x80 ;  /* 0x0042000000007b1d */ /* 0x004fec0000010000 */
[----:B------:R-:W-:Y:S05]  /*7090*/  @P0 BRA `(.L_x_95) ;  /* 0x00000000007c0947 */ /* 0x000fea0003800000 */
[----:B------:R-:W-:Y:S01]  /*70a0*/  R2UR UR9, R108 ;  /* 0x000000006c0972ca */ /* 0x000fe200000e0000 */
[----:B------:R-:W-:Y:S01]  /*70b0*/  UIADD3 UR4, UP0, UPT, UR44, 0x680, URZ ;  /* 0x000006802c047890 */ /* 0x000fe2000ff1e0ff */
[----:B------:R-:W-:Y:S01]  /*70c0*/  R2UR UR10, R109 ;  /* 0x000000006d0a72ca */ /* 0x000fe200000e0000 */
[----:B------:R-:W-:Y:S02]  /*70d0*/  UIMAD UR6, UR38, 0x2800, UR36 ;  /* 0x00002800260678a4 */ /* 0x000fe4000f8e0224 */
[----:B------:R-:W-:Y:S02]  /*70e0*/  UIADD3.X UR5, UPT, UPT, URZ, UR45, URZ, UP0, !UPT ;  /* 0x0000002dff057290 */ /* 0x000fe400087fe4ff */
[----:B------:R-:W-:Y:S01]  /*70f0*/  UIADD3 UR8, UPT, UPT, UR6, 0x200, URZ ;  /* 0x0000020006087890 */ /* 0x000fe2000fffe0ff */
[----:B------:R-:W-:Y:S01]  /*7100*/  UMOV UR11, UR60 ;  /* 0x0000003c000b7c82 */ /* 0x000fe20008000000 */
[----:B------:R-:W-:Y:S01]  /*7110*/  UIADD3 UR24, UPT, UPT, UR6, 0xa00, URZ ;  /* 0x00000a0006187890 */ /* 0x000fe2000fffe0ff */
[----:B------:R-:W-:Y:S03]  /*7120*/  UMOV UR27, UR60 ;  /* 0x0000003c001b7c82 */ /* 0x000fe60008000000 */
[----:B------:R-:W-:Y:S02]  /*7130*/  UIMAD UR9, UR9, 0x50, URZ ;  /* 0x00000050090978a4 */ /* 0x000fe4000f8e02ff */
[----:B------:R-:W-:Y:S02]  /*7140*/  USHF.L.U32 UR10, UR10, 0x6, URZ ;  /* 0x000000060a0a7899 */ /* 0x000fe400080006ff */
[----:B------:R-:W-:Y:S02]  /*7150*/  UIADD3 UR25, UPT, UPT, UR9, 0x10, URZ ;  /* 0x0000001009197890 */ /* 0x000fe4000fffe0ff */
[----:B------:R-:W-:Y:S02]  /*7160*/  UIADD3 UR20, UPT, UPT, UR6, 0x1200, URZ ;  /* 0x0000120006147890 */ /* 0x000fe4000fffe0ff */
[----:B------:R-:W-:Y:S01]  /*7170*/  UIADD3 UR21, UPT, UPT, UR9, 0x20, URZ ;  /* 0x0000002009157890 */ /* 0x000fe2000fffe0ff */
[----:B------:R-:W-:Y:S02]  /*7180*/  UMOV UR26, UR10 ;  /* 0x0000000a001a7c82 */ /* 0x000fe40008000000 */
[----:B------:R2:W-:Y:S01]  /*7190*/  UTMASTG.3D [UR8], [UR4] ;  /* 0x00000008040073b5 */ /* 0x0005e20008010000 */
[----:B------:R-:W-:Y:S01]  /*71a0*/  UMOV UR23, UR60 ;  /* 0x0000003c00177c82 */ /* 0x000fe20008000000 */
[----:B------:R-:W-:Y:S01]  /*71b0*/  UMOV UR22, UR10 ;  /* 0x0000000a00167c82 */ /* 0x000fe20008000000 */
[----:B------:R-:W-:Y:S02]  /*71c0*/  UIADD3 UR16, UPT, UPT, UR6, 0x1a00, URZ ;  /* 0x00001a0006107890 */ /* 0x000fe4000fffe0ff */
[----:B------:R-:W-:Y:S01]  /*71d0*/  UIADD3 UR17, UPT, UPT, UR9, 0x30, URZ ;  /* 0x0000003009117890 */ /* 0x000fe2000fffe0ff */
[----:B------:R-:W-:Y:S01]  /*71e0*/  UMOV UR19, UR60 ;  /* 0x0000003c00137c82 */ /* 0x000fe20008000000 */
[----:B------:R2:W-:Y:S01]  /*71f0*/  UTMASTG.3D [UR24], [UR4] ;  /* 0x00000018040073b5 */ /* 0x0005e20008010000 */
[----:B------:R-:W-:Y:S01]  /*7200*/  UMOV UR18, UR10 ;  /* 0x0000000a00127c82 */ /* 0x000fe20008000000 */
[----:B------:R-:W-:Y:S02]  /*7210*/  UIADD3 UR12, UPT, UPT, UR6, 0x2200, URZ ;  /* 0x00002200060c7890 */ /* 0x000fe4000fffe0ff */
[----:B------:R-:W-:Y:S01]  /*7220*/  UIADD3 UR13, UPT, UPT, UR9, 0x40, URZ ;  /* 0x00000040090d7890 */ /* 0x000fe2000fffe0ff */
[----:B------:R-:W-:Y:S01]  /*7230*/  UMOV UR15, UR60 ;  /* 0x0000003c000f7c82 */ /* 0x000fe20008000000 */
[----:B------:R-:W-:Y:S01]  /*7240*/  UMOV UR14, UR10 ;  /* 0x0000000a000e7c82 */ /* 0x000fe20008000000 */
[----:B------:R2:W-:Y:S01]  /*7250*/  UTMASTG.3D [UR20], [UR4] ;  /* 0x00000014040073b5 */ /* 0x0005e20008010000 */
[----:B------:R2:W-:Y:S05]  /*7260*/  UTMASTG.3D [UR16], [UR4] ;  /* 0x00000010040073b5 */ /* 0x0005ea0008010000 */
[----:B------:R2:W-:Y:S02]  /*7270*/  UTMASTG.3D [UR12], [UR4] ;  /* 0x0000000c040073b5 */ /* 0x0005e40008010000 */
[----:B--2---:R0:W-:Y:S02]  /*7280*/  UTMACMDFLUSH ;  /* 0x00000000000079b7 */ /* 0x0041e40000000000 */
.L_x_95:
[----:B------:R-:W-:Y:S05]  /*7290*/  BSYNC.RECONVERGENT B0 ;  /* 0x0000000000007941 */ /* 0x000fea0003800200 */
.L_x_94:
[----:B------:R-:W-:Y:S04]  /*72a0*/  BSSY.RECONVERGENT B0, `(.L_x_96) ;  /* 0x0000003000007945 */ /* 0x000fe80003800200 */
[----:B------:R-:W-:Y:S05]  /*72b0*/  @P0 BRA `(.L_x_97) ;  /* 0x0000000000040947 */ /* 0x000fea0003800000 */
[----:B------:R-:W-:Y:S04]  /*72c0*/  DEPBAR.LE SB0, 0x0 ;  /* 0x000080000000791a */ /* 0x000fe80000000000 */
.L_x_97:
[----:B------:R-:W-:Y:S05]  /*72d0*/  BSYNC.RECONVERGENT B0 ;  /* 0x0000000000007941 */ /* 0x000fea0003800200 */
.L_x_96:
[----:B------:R-:W-:Y:S01]  /*72e0*/  BAR.SYNC.DEFER_BLOCKING 0x1, 0x80 ;  /* 0x0042000000007b1d */ /* 0x000fe20000010000 */
[----:B------:R-:W-:Y:S01]  /*72f0*/  UIADD3 UR39, UPT, UPT, UR39, 0x1, URZ ;  /* 0x0000000127277890 */ /* 0x000fe2000fffe0ff */
[----:B------:R-:W-:Y:S03]  /*7300*/  IADD3 R65, PT, PT, R65, 0x1, RZ ;  /* 0x0000000141417810 */ /* 0x000fe60007ffe0ff */
[----:B------:R-:W-:Y:S09]  /*7310*/  UISETP.NE.AND UP0, UPT, UR39, URZ, UPT ;  /* 0x000000ff2700728c */ /* 0x000ff2000bf05270 */
[----:B------:R-:W-:Y:S05]  /*7320*/  BRA.U !UP0, `(.L_x_98) ;  /* 0x0000000108287547 */ /* 0x000fea000b800000 */
[----:B------:R-:W-:Y:S01]  /*7330*/  ISETP.NE.AND P0, PT, R124, RZ, PT ;  /* 0x000000ff7c00720c */ /* 0x000fe20003f05270 */
[----:B-1----:R-:W-:Y:S11]  /*7340*/  IMAD.U32 R0, RZ, RZ, UR37 ;  /* 0x00000025ff007e24 */ /* 0x002ff6000f8e00ff */
[----:B------:R-:W-:Y:S01]  /*7350*/  @!UPT UIADD3 URZ, UPT, UPT, URZ, URZ, URZ ;  /* 0x000000fffffff290 */ /* 0x000fe2000fffe0ff */
[C---:B------:R-:W-:Y:S01]  /*7360*/  @P0 LEA R2, R117.reuse, UR36, 0x3 ;  /* 0x0000002475020c11 */ /* 0x040fe2000f8e18ff */
[----:B------:R-:W-:Y:S04]  /*7370*/  VIADD R117, R117, 0x1 ;  /* 0x0000000175757836 */ /* 0x000fe80000000000 */
[----:B------:R-:W-:Y:S05]  /*7380*/  @P0 VIADD R2, R2, 0x30 ;  /* 0x0000003002020836 */ /* 0x000fea0000000000 */
[----:B------:R-:W-:Y:S04]  /*7390*/  @P0 PRMT R0, R0, 0x654, R2 ;  /* 0x0000065400000816 */ /* 0x000fe80000000002 */
[----:B------:R2:W-:Y:S01]  /*73a0*/  @P0 SYNCS.ARRIVE.TRANS64.RED.A1T0 RZ, [R0+URZ], RZ ;  /* 0x000000ff00ff09a7 */ /* 0x0005e200081004ff */
[C---:B------:R-:W-:Y:S04]  /*73b0*/  ISETP.NE.AND P0, PT, R117.reuse, 0x2, PT ;  /* 0x000000027500780c */ /* 0x040fe80003f05270 */
[----:B------:R-:W-:Y:S09]  /*73c0*/  SEL R117, R117, RZ, P0 ;  /* 0x000000ff75757207 */ /* 0x000ff20000000000 */
.L_x_98:
[----:B------:R-:W-:Y:S01]  /*73d0*/  ISETP.NE.AND P2, PT, R122, RZ, PT ;  /* 0x000000ff7a00720c */ /* 0x000fe20003f45270 */
[----:B------:R-:W-:Y:S01]  /*73e0*/  UISETP.NE.AND UP0, UPT, UR7, 0x2, UPT ;  /* 0x000000020700788c */ /* 0x000fe2000bf05270 */
[----:B------:R-:W-:Y:S01]  /*73f0*/  ISETP.NE.AND P0, PT, R123, 0x2, PT ;  /* 0x000000027b00780c */ /* 0x000fe20003f05270 */
[----:B------:R-:W-:Y:S01]  /*7400*/  IMAD.IADD R108, R63, 0x1, R106 ;  /* 0x000000013f6c7824 */ /* 0x000fe200078e026a */
[----:B------:R-:W-:Y:S01]  /*7410*/  ISETP.NE.AND P1, PT, R65, 0x4, PT ;  /* 0x000000044100780c */ /* 0x000fe20003f25270 */
[----:B------:R-:W-:Y:S01]  /*7420*/  USEL UR4, URZ, 0x1, UP0 ;  /* 0x00000001ff047887 */ /* 0x000fe20008000000 */
[----:B------:R-:W-:Y:S01]  /*7430*/  SEL R2, RZ, 0x1, P0 ;  /* 0x00000001ff027807 */ /* 0x000fe20000000000 */
[----:B------:R-:W-:Y:S01]  /*7440*/  USEL UR38, UR7, URZ, UP0 ;  /* 0x000000ff07267287 */ /* 0x000fe20008000000 */
[----:B-12---:R-:W-:Y:S01]  /*7450*/  SEL R0, RZ, 0x1, P1 ;  /* 0x00000001ff007807 */ /* 0x006fe20000800000 */
[----:B------:R-:W-:Y:S01]  /*7460*/  IMAD.IADD R109, R64, 0x1, R107 ;  /* 0x00000001406d7824 */ /* 0x000fe200078e026b */
[----:B------:R-:W-:Y:S02]  /*7470*/  LOP3.LUT R118, R118, R2, RZ, 0x3c, !PT ;  /* 0x0000000276767212 */ /* 0x000fe400078e3cff */
[----:B------:R-:W-:Y:S02]  /*7480*/  LOP3.LUT R120, R120, UR4, RZ, 0x3c, !PT ;  /* 0x0000000478787c12 */ /* 0x000fe4000f8e3cff */
[----:B------:R-:W-:Y:S02]  /*7490*/  @P2 R2UR UR60, R116 ;  /* 0x00000000743c22ca */ /* 0x000fe400000e0000 */
[----:B------:R-:W-:Y:S02]  /*74a0*/  LOP3.LUT R119, R119, R0, RZ, 0x3c, !PT ;  /* 0x0000000077777212 */ /* 0x000fe400078e3cff */
[----:B------:R-:W-:Y:S02]  /*74b0*/  SEL R123, R123, RZ, P0 ;  /* 0x000000ff7b7b7207 */ /* 0x000fe40000000000 */
[----:B------:R-:W-:Y:S01]  /*74c0*/  SEL R65, R65, RZ, P1 ;  /* 0x000000ff41417207 */ /* 0x000fe20000800000 */
[----:B------:R-:W-:Y:S08]  /*74d0*/  @P2 BRA `(.L_x_99) ;  /* 0xffffffdc001c2947 */ /* 0x000ff0000383ffff */
[----:B------:R-:W-:-:S09]  /*74e0*/  UISETP.NE.AND UP0, UPT, UR40, URZ, UPT ;  /* 0x000000ff2800728c */ /* 0x000fd2000bf05270 */
[----:B------:R-:W-:Y:S05]  /*74f0*/  BRA.U !UP0, `(.L_x_100) ;  /* 0x0000000108487547 */ /* 0x000fea000b800000 */
[----:B------:R-:W1:Y:S02]  /*7500*/  LDCU.64 UR4, c[0x0][0x890] ;  /* 0x00011200ff0477ac */ /* 0x000e640008000a00 */
[----:B-1----:R-:W-:-:S04]  /*7510*/  UISETP.NE.U32.AND UP0, UPT, UR4, URZ, UPT ;  /* 0x000000ff0400728c */ /* 0x002fc8000bf05070 */
[----:B------:R-:W-:-:S09]  /*7520*/  UISETP.NE.AND.EX UP0, UPT, UR5, URZ, UPT, UP0 ;  /* 0x000000ff0500728c */ /* 0x000fd2000bf05300 */
[----:B------:R-:W-:Y:S05]  /*7530*/  BRA.U UP0, `(.L_x_101) ;  /* 0x00000001000c7547 */ /* 0x000fea000b800000 */
[----:B------:R-:W-:-:S13]  /*7540*/  FSETP.NEU.AND P0, PT, R67, RZ, PT ;  /* 0x000000ff4300720b */ /* 0x000fda0003f0d000 */
[----:B------:R-:W-:Y:S05]  /*7550*/  @!P0 EXIT ;  /* 0x000000000000894d */ /* 0x000fea0003800000 */
[----:B------:R-:W-:Y:S05]  /*7560*/  BRA `(.L_x_100) ;  /* 0x00000000002c7947 */ /* 0x000fea0003800000 */
.L_x_101:
[----:B------:R-:W-:Y:S01]  /*7570*/  LOP3.LUT P0, RZ, R110, 0xff, RZ, 0xc0, !PT ;  /* 0x000000ff6eff7812 */ /* 0x000fe2000780c0ff */
[----:B------:R-:W-:-:S12]  /*7580*/  BSSY.RECONVERGENT B0, `(.L_x_100) ;  /* 0x0000009000007945 */ /* 0x000fd80003800200 */
[----:B------:R-:W-:Y:S05]  /*7590*/  @P0 BRA `(.L_x_102) ;  /* 0x0000000000140947 */ /* 0x000fea0003800000 */
[----:B------:R-:W1:Y:S02]  /*75a0*/  LDCU.64 UR4, c[0x0][0x888] ;  /* 0x00011100ff0477ac */ /* 0x000e640008000a00 */
[----:B-1----:R-:W-:-:S04]  /*75b0*/  ISETP.NE.U32.AND P0, PT, RZ, UR4, PT ;  /* 0x00000004ff007c0c */ /* 0x002fc8000bf05070 */
[----:B------:R-:W-:-:S13]  /*75c0*/  ISETP.NE.AND.EX P0, PT, RZ, UR5, PT, P0 ;  /* 0x00000005ff007c0c */ /* 0x000fda000bf05300 */
[----:B------:R-:W-:Y:S05]  /*75d0*/  @!P0 EXIT ;  /* 0x000000000000894d */ /* 0x000fea0003800000 */
[----:B------:R-:W-:Y:S05]  /*75e0*/  BRA `(.L_x_103) ;  /* 0x0000000000087947 */ /* 0x000fea0003800000 */
.L_x_102:
[----:B------:R-:W-:-:S13]  /*75f0*/  FSETP.NEU.AND P0, PT, R67, RZ, PT ;  /* 0x000000ff4300720b */ /* 0x000fda0003f0d000 */
[----:B------:R-:W-:Y:S05]  /*7600*/  @!P0 EXIT ;  /* 0x000000000000894d */ /* 0x000fea0003800000 */
.L_x_103:
[----:B------:R-:W-:Y:S05]  /*7610*/  BSYNC.RECONVERGENT B0 ;  /* 0x0000000000007941 */ /* 0x000fea0003800200 */
.L_x_100:
[----:B------:R-:W-:-:S04]  /*7620*/  DEPBAR.LE SB0, 0x0 ;  /* 0x000080000000791a */ /* 0x000fc80000000000 */
[----:B------:R-:W-:Y:S05]  /*7630*/  EXIT ;  /* 0x000000000000794d */ /* 0x000fea0003800000 */
.L_x_19:
[----:B--2---:R2:W1:Y:S02]  /*7640*/  SYNCS.PHASECHK.TRANS64.TRYWAIT P0, [R2+URZ+0xc0], R3 ;  /* 0x0000c003020075a7 */ /* 0x00446400080011ff */
[----:B-1----:R-:W-:Y:S05]  /*7650*/  @!P0 NANOSLEEP.SYNCS 0x989680 ;  /* 0x009896800000895d */ /* 0x002fea0003900000 */
[----:B------:R-:W1:Y:S02]  /*7660*/  @!P0 SYNCS.PHASECHK.TRANS64 P0, [R2+URZ+0xc0], R3 ;  /* 0x0000c003020085a7 */ /* 0x000e6400080010ff */
[----:B-1----:R-:W-:Y:S05]  /*7670*/  @!P0 BRA `(.L_x_19) ;  /* 0xfffffffc00f08947 */ /* 0x002fea000383ffff */
[----:B------:R-:W-:Y:S05]  /*7680*/  BRA `(.L_x_104) ;  /* 0xffffff9c00b47947 */ /* 0x000fea000383ffff */
.L_x_22:
[----:B-1----:R-:W-:Y:S07]  /*7690*/  MOV R2, UR57 ;  /* 0x0000003900027c02 */ /* 0x002fee0008000f00 */
.L_x_105:
[----:B-1----:R1:W2:Y:S02]  /*76a0*/  SYNCS.PHASECHK.TRANS64.TRYWAIT P0, [R2+URZ+0x10], R4 ;  /* 0x00001004020075a7 */ /* 0x0022a400080011ff */
[----:B--2---:R-:W-:Y:S05]  /*76b0*/  @!P0 NANOSLEEP.SYNCS 0x989680 ;  /* 0x009896800000895d */ /* 0x004fea0003900000 */
[----:B------:R-:W2:Y:S02]  /*76c0*/  @!P0 SYNCS.PHASECHK.TRANS64 P0, [R2+URZ+0x10], R4 ;  /* 0x00001004020085a7 */ /* 0x000ea400080010ff */
[----:B--2---:R-:W-:Y:S05]  /*76d0*/  @!P0 BRA `(.L_x_105) ;  /* 0xfffffffc00f08947 */ /* 0x004fea000383ffff */
[----:B------:R-:W-:Y:S05]  /*76e0*/  BRA `(.L_x_21) ;  /* 0xffffffa000047947 */ /* 0x000fea000383ffff */
.L_x_28:
[----:B-1----:R-:W-:Y:S07]  /*76f0*/  MOV R2, UR57 ;  /* 0x0000003900027c02 */ /* 0x002fee0008000f00 */
.L_x_106:
[----:B-1----:R1:W2:Y:S02]  /*7700*/  SYNCS.PHASECHK.TRANS64.TRYWAIT P0, [R2+URZ+0x10], R4 ;  /* 0x00001004020075a7 */ /* 0x0022a400080011ff */
[----:B--2---:R-:W-:Y:S05]  /*7710*/  @!P0 NANOSLEEP.SYNCS 0x989680 ;  /* 0x009896800000895d */ /* 0x004fea0003900000 */
[----:B------:R-:W2:Y:S02]  /*7720*/  @!P0 SYNCS.PHASECHK.TRANS64 P0, [R2+URZ+0x10], R4 ;  /* 0x00001004020085a7 */ /* 0x000ea400080010ff */
[----:B--2---:R-:W-:Y:S05]  /*7730*/  @!P0 BRA `(.L_x_106) ;  /* 0xfffffffc00f08947 */ /* 0x004fea000383ffff */
[----:B------:R-:W-:Y:S05]  /*7740*/  BRA `(.L_x_27) ;  /* 0xffffffa400307947 */ /* 0x000fea000383ffff */
.L_x_32:
[----:B-1----:R1:W2:Y:S02]  /*7750*/  SYNCS.PHASECHK.TRANS64.TRYWAIT P0, [R2+URZ+0x50], R3 ;  /* 0x00005003020075a7 */ /* 0x0022a400080011ff */
[----:B--2---:R-:W-:Y:S05]  /*7760*/  @!P0 NANOSLEEP.SYNCS 0x989680 ;  /* 0x009896800000895d */ /* 0x004fea0003900000 */
[----:B------:R-:W2:Y:S02]  /*7770*/  @!P0 SYNCS.PHASECHK.TRANS64 P0, [R2+URZ+0x50], R3 ;  /* 0x00005003020085a7 */ /* 0x000ea400080010ff */
[----:B--2---:R-:W-:Y:S05]  /*7780*/  @!P0 BRA `(.L_x_32) ;  /* 0xfffffffc00f08947 */ /* 0x004fea000383ffff */
[----:B------:R-:W-:Y:S05]  /*7790*/  BRA `(.L_x_107) ;  /* 0xffffffa8003c7947 */ /* 0x000fea000383ffff */
.L_x_36:
[----:B----4-:R-:W-:-:S07]  /*77a0*/  MOV R0, UR4 ;  /* 0x0000000400007c02 */ /* 0x010fce0008000f00 */
.L_x_108:
[----:B-1----:R1:W2:Y:S02]  /*77b0*/  SYNCS.PHASECHK.TRANS64.TRYWAIT P0, [R0+URZ], R2 ;  /* 0x00000002000075a7 */ /* 0x0022a400080011ff */
[----:B--2---:R-:W-:Y:S05]  /*77c0*/  @!P0 NANOSLEEP.SYNCS 0x989680 ;  /* 0x009896800000895d */ /* 0x004fea0003900000 */
[----:B------:R-:W2:Y:S02]  /*77d0*/  @!P0 SYNCS.PHASECHK.TRANS64 P0, [R0+URZ], R2 ;  /* 0x00000002000085a7 */ /* 0x000ea400080010ff */
[----:B--2---:R-:W-:Y:S05]  /*77e0*/  @!P0 BRA `(.L_x_108) ;  /* 0xfffffffc00f08947 */ /* 0x004fea000383ffff */
[----:B------:R-:W-:Y:S05]  /*77f0*/  BRA `(.L_x_109) ;  /* 0xffffffac00ac7947 */ /* 0x000fea000383ffff */
.L_x_39:
[----:B-1----:R1:W2:Y:S02]  /*7800*/  SYNCS.PHASECHK.TRANS64.TRYWAIT P0, [R0+URZ+0xb0], R4 ;  /* 0x0000b004000075a7 */ /* 0x0022a400080011ff */
[----:B--2---:R-:W-:Y:S05]  /*7810*/  @!P0 NANOSLEEP.SYNCS 0x989680 ;  /* 0x009896800000895d */ /* 0x004fea0003900000 */
[----:B------:R-:W2:Y:S02]  /*7820*/  @!P0 SYNCS.PHASECHK.TRANS64 P0, [R0+URZ+0xb0], R4 ;  /* 0x0000b004000085a7 */ /* 0x000ea400080010ff */
[----:B--2---:R-:W-:Y:S05]  /*7830*/  @!P0 BRA `(.L_x_39) ;  /* 0xfffffffc00f08947 */ /* 0x004fea000383ffff */
[----:B------:R-:W-:Y:S05]  /*7840*/  BRA `(.L_x_110) ;  /* 0xffffffb000087947 */ /* 0x000fea000383ffff */
.L_x_40:
[----:B------:R-:W-:-:S07]  /*7850*/  MOV R0, UR4 ;  /* 0x0000000400007c02 */ /* 0x000fce0008000f00 */
.L_x_111:
[----:B-1----:R1:W2:Y:S02]  /*7860*/  SYNCS.PHASECHK.TRANS64.TRYWAIT P0, [R0+URZ+0x60], R5 ;  /* 0x00006005000075a7 */ /* 0x0022a400080011ff */
[----:B--2---:R-:W-:Y:S05]  /*7870*/  @!P0 NANOSLEEP.SYNCS 0x989680 ;  /* 0x009896800000895d */ /* 0x004fea0003900000 */
[----:B------:R-:W2:Y:S02]  /*7880*/  @!P0 SYNCS.PHASECHK.TRANS64 P0, [R0+URZ+0x60], R5 ;  /* 0x00006005000085a7 */ /* 0x000ea400080010ff */
[----:B--2---:R-:W-:Y:S05]  /*7890*/  @!P0 BRA `(.L_x_111) ;  /* 0xfffffffc00f08947 */ /* 0x004fea000383ffff */
[----:B------:R-:W-:Y:S05]  /*78a0*/  BRA `(.L_x_112) ;  /* 0xffffffb000187947 */ /* 0x000fea000383ffff */
.L_x_41:
[----:B-1----:R1:W2:Y:S02]  /*78b0*/  SYNCS.PHASECHK.TRANS64.TRYWAIT P1, [R0+URZ+0x50], R4 ;  /* 0x00005004000075a7 */ /* 0x0022a400080211ff */
[----:B--2---:R-:W-:Y:S05]  /*78c0*/  @!P1 NANOSLEEP.SYNCS 0x989680 ;  /* 0x009896800000995d */ /* 0x004fea0003900000 */
[----:B------:R-:W2:Y:S02]  /*78d0*/  @!P1 SYNCS.PHASECHK.TRANS64 P1, [R0+URZ+0x50], R4 ;  /* 0x00005004000095a7 */ /* 0x000ea400080210ff */
[----:B--2---:R-:W-:Y:S05]  /*78e0*/  @!P1 BRA `(.L_x_41) ;  /* 0xfffffffc00f09947 */ /* 0x004fea000383ffff */
[----:B------:R-:W-:Y:S05]  /*78f0*/  BRA `(.L_x_113) ;  /* 0xffffffb000487947 */ /* 0x000fea000383ffff */
.L_x_44:
[----:B------:R-:W-:-:S07]  /*7900*/  MOV R0, UR4 ;  /* 0x0000000400007c02 */ /* 0x000fce0008000f00 */
.L_x_114:
[----:B-1----:R1:W2:Y:S02]  /*7910*/  SYNCS.PHASECHK.TRANS64.TRYWAIT P0, [R0+URZ+0x60], R2 ;  /* 0x00006002000075a7 */ /* 0x0022a400080011ff */
[----:B--2---:R-:W-:Y:S05]  /*7920*/  @!P0 NANOSLEEP.SYNCS 0x989680 ;  /* 0x009896800000895d */ /* 0x004fea0003900000 */
[----:B------:R-:W2:Y:S02]  /*7930*/  @!P0 SYNCS.PHASECHK.TRANS64 P0, [R0+URZ+0x60], R2 ;  /* 0x00006002000085a7 */ /* 0x000ea400080010ff */
[----:B--2---:R-:W-:Y:S05]  /*7940*/  @!P0 BRA `(.L_x_114) ;  /* 0xfffffffc00f08947 */ /* 0x004fea000383ffff */
[----:B------:R-:W-:Y:S05]  /*7950*/  BRA `(.L_x_43) ;  /* 0xffffffb0009c7947 */ /* 0x000fea000383ffff */
.L_x_51:
[----:B-1----:R1:W2:Y:S02]  /*7960*/  SYNCS.PHASECHK.TRANS64.TRYWAIT P1, [R0+URZ+0x50], R2 ;  /* 0x00005002000075a7 */ /* 0x0022a400080211ff */
[----:B--2---:R-:W-:Y:S05]  /*7970*/  @!P1 NANOSLEEP.SYNCS 0x989680 ;  /* 0x009896800000995d */ /* 0x004fea0003900000 */
[----:B------:R-:W2:Y:S02]  /*7980*/  @!P1 SYNCS.PHASECHK.TRANS64 P1, [R0+URZ+0x50], R2 ;  /* 0x00005002000095a7 */ /* 0x000ea400080210ff */
[----:B--2---:R-:W-:Y:S05]  /*7990*/  @!P1 BRA `(.L_x_51) ;  /* 0xfffffffc00f09947 */ /* 0x004fea000383ffff */
[----:B------:R-:W-:Y:S05]  /*79a0*/  BRA `(.L_x_115) ;  /* 0xffffffb800087947 */ /* 0x000fea000383ffff */
.L_x_52:
[----:B------:R-:W-:-:S07]  /*79b0*/  MOV R2, UR73 ;  /* 0x0000004900027c02 */ /* 0x000fce0008000f00 */
.L_x_116:
[----:B-1----:R1:W2:Y:S02]  /*79c0*/  SYNCS.PHASECHK.TRANS64.TRYWAIT P0, [R2+URZ+0x90], R0 ;  /* 0x00009000020075a7 */ /* 0x0022a400080011ff */
[----:B--2---:R-:W-:Y:S05]  /*79d0*/  @!P0 NANOSLEEP.SYNCS 0x989680 ;  /* 0x009896800000895d */ /* 0x004fea0003900000 */
[----:B------:R-:W2:Y:S02]  /*79e0*/  @!P0 SYNCS.PHASECHK.TRANS64 P0, [R2+URZ+0x90], R0 ;  /* 0x00009000020085a7 */ /* 0x000ea400080010ff */
[----:B--2---:R-:W-:Y:S05]  /*79f0*/  @!P0 BRA `(.L_x_116) ;  /* 0xfffffffc00f08947 */ /* 0x004fea000383ffff */
[----:B------:R-:W-:Y:S05]  /*7a00*/  BRA `(.L_x_117) ;  /* 0xffffffb800587947 */ /* 0x000fea000383ffff */
.L_x_55:
[----:B------:R-:W-:Y:S07]  /*7a10*/  MOV R0, UR7 ;  /* 0x0000000700007c02 */ /* 0x000fee0008000f00 */
.L_x_118:
[----:B-1----:R1:W2:Y:S02]  /*7a20*/  SYNCS.PHASECHK.TRANS64.TRYWAIT P0, [R0+URZ], R2 ;  /* 0x00000002000075a7 */ /* 0x0022a400080011ff */
[----:B--2---:R-:W-:Y:S05]  /*7a30*/  @!P0 NANOSLEEP.SYNCS 0x989680 ;  /* 0x009896800000895d */ /* 0x004fea0003900000 */
[----:B------:R-:W2:Y:S02]  /*7a40*/  @!P0 SYNCS.PHASECHK.TRANS64 P0, [R0+URZ], R2 ;  /* 0x00000002000085a7 */ /* 0x000ea400080010ff */
[----:B--2---:R-:W-:Y:S05]  /*7a50*/  @!P0 BRA `(.L_x_118) ;  /* 0xfffffffc00f08947 */ /* 0x004fea000383ffff */
[----:B------:R-:W-:Y:S05]  /*7a60*/  BRA `(.L_x_54) ;  /* 0xffffffb800707947 */ /* 0x000fea000383ffff */
.L_x_58:
[----:B------:R-:W-:-:S07]  /*7a70*/  MOV R0, UR4 ;  /* 0x0000000400007c02 */ /* 0x000fce0008000f00 */
.L_x_119:
[----:B--2---:R2:W3:Y:S02]  /*7a80*/  SYNCS.PHASECHK.TRANS64.TRYWAIT P0, [R0+URZ], R2 ;  /* 0x00000002000075a7 */ /* 0x0044e400080011ff */
[----:B---3--:R-:W-:Y:S05]  /*7a90*/  @!P0 NANOSLEEP.SYNCS 0x989680 ;  /* 0x009896800000895d */ /* 0x008fea0003900000 */
[----:B------:R-:W3:Y:S02]  /*7aa0*/  @!P0 SYNCS.PHASECHK.TRANS64 P0, [R0+URZ], R2 ;  /* 0x00000002000085a7 */ /* 0x000ee400080010ff */
[----:B---3--:R-:W-:Y:S05]  /*7ab0*/  @!P0 BRA `(.L_x_119) ;  /* 0xfffffffc00f08947 */ /* 0x008fea000383ffff */
[----:B------:R-:W-:Y:S05]  /*7ac0*/  BRA `(.L_x_120) ;  /* 0xffffffc000687947 */ /* 0x000fea000383ffff */
.L_x_59:
[----:B------:R-:W-:-:S07]  /*7ad0*/  MOV R0, UR5 ;  /* 0x0000000500007c02 */ /* 0x000fce0008000f00 */
.L_x_121:
[----:B--2---:R2:W3:Y:S02]  /*7ae0*/  SYNCS.PHASECHK.TRANS64.TRYWAIT P0, [R0+URZ], R3 ;  /* 0x00000003000075a7 */ /* 0x0044e400080011ff */
[----:B---3--:R-:W-:Y:S05]  /*7af0*/  @!P0 NANOSLEEP.SYNCS 0x989680 ;  /* 0x009896800000895d */ /* 0x008fea0003900000 */
[----:B------:R-:W3:Y:S02]  /*7b00*/  @!P0 SYNCS.PHASECHK.TRANS64 P0, [R0+URZ], R3 ;  /* 0x00000003000085a7 */ /* 0x000ee400080010ff */
[----:B---3--:R-:W-:Y:S05]  /*7b10*/  @!P0 BRA `(.L_x_121) ;  /* 0xfffffffc00f08947 */ /* 0x008fea000383ffff */
[----:B------:R-:W-:Y:S05]  /*7b20*/  BRA `(.L_x_122) ;  /* 0xffffffc000747947 */ /* 0x000fea000383ffff */
.L_x_60:
[----:B------:R-:W-:-:S07]  /*7b30*/  MOV R0, UR5 ;  /* 0x0000000500007c02 */ /* 0x000fce0008000f00 */
.L_x_123:
[----:B--2---:R2:W3:Y:S02]  /*7b40*/  SYNCS.PHASECHK.TRANS64.TRYWAIT P0, [R0+URZ], R3 ;  /* 0x00000003000075a7 */ /* 0x0044e400080011ff */
[----:B---3--:R-:W-:Y:S05]  /*7b50*/  @!P0 NANOSLEEP.SYNCS 0x989680 ;  /* 0x009896800000895d */ /* 0x008fea0003900000 */
[----:B------:R-:W3:Y:S02]  /*7b60*/  @!P0 SYNCS.PHASECHK.TRANS64 P0, [R0+URZ], R3 ;  /* 0x00000003000085a7 */ /* 0x000ee400080010ff */
[----:B---3--:R-:W-:Y:S05]  /*7b70*/  @!P0 BRA `(.L_x_123) ;  /* 0xfffffffc00f08947 */ /* 0x008fea000383ffff */
[----:B------:R-:W-:Y:S05]  /*7b80*/  BRA `(.L_x_124) ;  /* 0xffffffc000807947 */ /* 0x000fea000383ffff */
.L_x_61:
[----:B--2---:R-:W-:-:S07]  /*7b90*/  MOV R0, UR4 ;  /* 0x0000000400007c02 */ /* 0x004fce0008000f00 */
.L_x_125:
[----:B--2---:R2:W3:Y:S02]  /*7ba0*/  SYNCS.PHASECHK.TRANS64.TRYWAIT P0, [R0+URZ], R2 ;  /* 0x00000002000075a7 */ /* 0x0044e400080011ff */
[----:B---3--:R-:W-:Y:S05]  /*7bb0*/  @!P0 NANOSLEEP.SYNCS 0x989680 ;  /* 0x009896800000895d */ /* 0x008fea0003900000 */
[----:B------:R-:W3:Y:S02]  /*7bc0*/  @!P0 SYNCS.PHASECHK.TRANS64 P0, [R0+URZ], R2 ;  /* 0x00000002000085a7 */ /* 0x000ee400080010ff */
[----:B---3--:R-:W-:Y:S05]  /*7bd0*/  @!P0 BRA `(.L_x_125) ;  /* 0xfffffffc00f08947 */ /* 0x008fea000383ffff */
[----:B------:R-:W-:Y:S05]  /*7be0*/  BRA `(.L_x_126) ;  /* 0xffffffc0008c7947 */ /* 0x000fea000383ffff */
.L_x_66:
[----:B--2---:R2:W3:Y:S02]  /*7bf0*/  SYNCS.PHASECHK.TRANS64.TRYWAIT P0, [R0+URZ+0x50], R2 ;  /* 0x00005002000075a7 */ /* 0x0044e400080011ff */
[----:B---3--:R-:W-:Y:S05]  /*7c00*/  @!P0 NANOSLEEP.SYNCS 0x989680 ;  /* 0x009896800000895d */ /* 0x008fea0003900000 */
[----:B------:R-:W3:Y:S02]  /*7c10*/  @!P0 SYNCS.PHASECHK.TRANS64 P0, [R0+URZ+0x50], R2 ;  /* 0x00005002000085a7 */ /* 0x000ee400080010ff */
[----:B---3--:R-:W-:Y:S05]  /*7c20*/  @!P0 BRA `(.L_x_66) ;  /* 0xfffffffc00f08947 */ /* 0x008fea000383ffff */
[----:B------:R-:W-:Y:S05]  /*7c30*/  BRA `(.L_x_127) ;  /* 0xffffffc4008c7947 */ /* 0x000fea000383ffff */
.L_x_69:
[----:B------:R-:W-:Y:S07]  /*7c40*/  MOV R0, UR4 ;  /* 0x0000000400007c02 */ /* 0x000fee0008000f00 */
.L_x_128:
[----:B--2---:R2:W3:Y:S02]  /*7c50*/  SYNCS.PHASECHK.TRANS64.TRYWAIT P0, [R0+URZ+0x48], R2 ;  /* 0x00004802000075a7 */ /* 0x0044e400080011ff */
[----:B---3--:R-:W-:Y:S05]  /*7c60*/  @!P0 NANOSLEEP.SYNCS 0x989680 ;  /* 0x009896800000895d */ /* 0x008fea0003900000 */
[----:B------:R-:W3:Y:S02]  /*7c70*/  @!P0 SYNCS.PHASECHK.TRANS64 P0, [R0+URZ+0x48], R2 ;  /* 0x00004802000085a7 */ /* 0x000ee400080010ff */
[----:B---3--:R-:W-:Y:S05]  /*7c80*/  @!P0 BRA `(.L_x_128) ;  /* 0xfffffffc00f08947 */ /* 0x008fea000383ffff */
[----:B------:R-:W-:Y:S05]  /*7c90*/  BRA `(.L_x_68) ;  /* 0xffffffc800747947 */ /* 0x000fea000383ffff */
.L_x_72:
[----:B------:R-:W-:Y:S07]  /*7ca0*/  MOV R0, UR13 ;  /* 0x0000000d00007c02 */ /* 0x000fee0008000f00 */
.L_x_129:
[----:B-1----:R1:W2:Y:S02]  /*7cb0*/  SYNCS.PHASECHK.TRANS64.TRYWAIT P3, [R0+URZ+0x30], R30 ;  /* 0x0000301e000075a7 */ /* 0x0022a400080611ff */
[----:B--2---:R-:W-:Y:S05]  /*7cc0*/  @!P3 NANOSLEEP.SYNCS 0x989680 ;  /* 0x009896800000b95d */ /* 0x004fea0003900000 */
[----:B------:R-:W2:Y:S02]  /*7cd0*/  @!P3 SYNCS.PHASECHK.TRANS64 P3, [R0+URZ+0x30], R30 ;  /* 0x0000301e0000b5a7 */ /* 0x000ea400080610ff */
[----:B--2---:R-:W-:Y:S05]  /*7ce0*/  @!P3 BRA `(.L_x_129) ;  /* 0xfffffffc00f0b947 */ /* 0x004fea000383ffff */
[----:B------:R-:W-:Y:S05]  /*7cf0*/  BRA `(.L_x_130) ;  /* 0xffffffcc00107947 */ /* 0x000fea000383ffff */
.L_x_74:
[----:B------:R-:W-:-:S07]  /*7d00*/  MOV R0, UR4 ;  /* 0x0000000400007c02 */ /* 0x000fce0008000f00 */
.L_x_131:
[----:B-1----:R1:W3:Y:S02]  /*7d10*/  SYNCS.PHASECHK.TRANS64.TRYWAIT P0, [R0+URZ], R2 ;  /* 0x00000002000075a7 */ /* 0x0022e400080011ff */
[----:B---3--:R-:W-:Y:S05]  /*7d20*/  @!P0 NANOSLEEP.SYNCS 0x989680 ;  /* 0x009896800000895d */ /* 0x008fea0003900000 */
[----:B------:R-:W3:Y:S02]  /*7d30*/  @!P0 SYNCS.PHASECHK.TRANS64 P0, [R0+URZ], R2 ;  /* 0x00000002000085a7 */ /* 0x000ee400080010ff */
[----:B---3--:R-:W-:Y:S05]  /*7d40*/  @!P0 BRA `(.L_x_131) ;  /* 0xfffffffc00f08947 */ /* 0x008fea000383ffff */
[----:B------:R-:W-:Y:S05]  /*7d50*/  BRA `(.L_x_132) ;  /* 0xffffffd000187947 */ /* 0x000fea000383ffff */
.L_x_76:
[----:B--2---:R2:W4:Y:S02]  /*7d60*/  SYNCS.PHASECHK.TRANS64.TRYWAIT P0, [R0+URZ+0x50], R2 ;  /* 0x00005002000075a7 */ /* 0x00452400080011ff */
[----:B----4-:R-:W-:Y:S05]  /*7d70*/  @!P0 NANOSLEEP.SYNCS 0x989680 ;  /* 0x009896800000895d */ /* 0x010fea0003900000 */
[----:B------:R-:W4:Y:S02]  /*7d80*/  @!P0 SYNCS.PHASECHK.TRANS64 P0, [R0+URZ+0x50], R2 ;  /* 0x00005002000085a7 */ /* 0x000f2400080010ff */
[----:B----4-:R-:W-:Y:S05]  /*7d90*/  @!P0 BRA `(.L_x_76) ;  /* 0xfffffffc00f08947 */ /* 0x010fea000383ffff */
[----:B------:R-:W-:Y:S05]  /*7da0*/  BRA `(.L_x_133) ;  /* 0xffffffd000fc7947 */ /* 0x000fea000383ffff */
.L_x_86:
[----:B-1----:R1:W2:Y:S02]  /*7db0*/  SYNCS.PHASECHK.TRANS64.TRYWAIT P0, [R0+URZ+0x20], R2 ;  /* 0x00002002000075a7 */ /* 0x0022a400080011ff */
[----:B--2---:R-:W-:Y:S05]  /*7dc0*/  @!P0 NANOSLEEP.SYNCS 0x989680 ;  /* 0x009896800000895d */ /* 0x004fea0003900000 */
[----:B------:R-:W2:Y:S02]  /*7dd0*/  @!P0 SYNCS.PHASECHK.TRANS64 P0, [R0+URZ+0x20], R2 ;  /* 0x00002002000085a7 */ /* 0x000ea400080010ff */
[----:B--2---:R-:W-:Y:S05]  /*7de0*/  @!P0 BRA `(.L_x_86) ;  /* 0xfffffffc00f08947 */ /* 0x004fea000383ffff */
[----:B------:R-:W-:Y:S05]  /*7df0*/  BRA `(.L_x_85) ;  /* 0xffffffdc00d47947 */ /* 0x000fea000383ffff */
.L_x_88:
[----:B-1----:R1:W4:Y:S02]  /*7e00*/  SYNCS.PHASECHK.TRANS64.TRYWAIT P1, [R17+URZ+0x70], R3 ;  /* 0x00007003110075a7 */ /* 0x00232400080211ff */
[----:B----4-:R-:W-:Y:S05]  /*7e10*/  @!P1 NANOSLEEP.SYNCS 0x989680 ;  /* 0x009896800000995d */ /* 0x010fea0003900000 */
[----:B------:R-:W4:Y:S02]  /*7e20*/  @!P1 SYNCS.PHASECHK.TRANS64 P1, [R17+URZ+0x70], R3 ;  /* 0x00007003110095a7 */ /* 0x000f2400080210ff */
[----:B----4-:R-:W-:Y:S05]  /*7e30*/  @!P1 BRA `(.L_x_88) ;  /* 0xfffffffc00f09947 */ /* 0x010fea000383ffff */
[----:B------:R-:W-:Y:S05]  /*7e40*/  BRA `(.L_x_87) ;  /* 0xffffffe000447947 */ /* 0x000fea000383ffff */
        .weak           $__internal_0_$__cuda_sm10x_tcgen05_guardrail_trap_col_being_dealloced_not_returned_by_alloc
        .type           $__internal_0_$__cuda_sm10x_tcgen05_guardrail_trap_col_being_dealloced_not_returned_by_alloc,@function
        .size           $__internal_0_$__cuda_sm10x_tcgen05_guardrail_trap_col_being_dealloced_not_returned_by_alloc,($__internal_1_$__cuda_sm10x_tcgen05_guardrail_trap_phase_invalid_during_alloc - $__internal_0_$__cuda_sm10x_tcgen05_guardrail_trap_col_being_dealloced_not_returned_by_alloc)
$__internal_0_$__cuda_sm10x_tcgen05_guardrail_trap_col_being_dealloced_not_returned_by_alloc:
[----:B------:R-:W-:Y:S05]  /*7e50*/  BPT.TRAP 0x1 ;  /* 0x000000040000795c */ /* 0x000fea0000300000 */
[----:B------:R-:W-:-:S04]  /*7e60*/  HFMA2 R3, -RZ, RZ, 0, 0 ;  /* 0x00000000ff037431 */ /* 0x000fc800000001ff */
[----:B------:R-:W-:Y:S05]  /*7e70*/  RET.REL.NODEC R2 `(_ZN7cutlass13device_kernelINS_4gemm6kernel13GemmUniversalIN4cute5tupleIJiiiiEEENS1_10collective13CollectiveMmaINS1_35MainloopSm100TmaUmmaWarpSpecializedILi2ELi2ELi4ENS5_IJNS4_1CILi1EEESB_SB_EEEEENS5_IJNSA_ILi64EEENSA_ILi80EEENSA_ILi256EEEEEENS_10bfloat16_tENS5_IJlSB_lEEESI_SJ_NS4_8TiledMMAINS4_8MMA_AtomIJNS4_20SM100_MMA_F16BF16_SSISI_SI_fLi64ELi80ELNS4_4UMMA5MajorE0ELSO_0ELNSN_7ScaleInE0ELSP_0EEEEEENS4_6LayoutISC_NS5_IJNSA_ILi0EEEST_ST_EEEEENS5_IJNS4_10UnderscoreESW_SW_EEEEENS4_13SM90_TMA_LOADENS4_14ComposedLayoutINS4_7SwizzleILi3ELi4ELi3EEENS4_18smem_ptr_flag_bitsILi16EEENSS_INS5_IJNSA_ILi8EEESE_EEENS5_IJSE_SB_EEEEEEEvNS4_8identityESZ_S19_vS1A_EENS_8epilogue10collective18CollectiveEpilogueINS1C_23Sm100TmaWarpSpecializedILi2ELi1ELi40ELb1ELb0EEEJSH_NS5_IJNSS_ISE_SB_EENSS_ISF_SB_EEEEESI_SJ_SI_SJ_NS1C_6fusion15FusionCallbacksIS1G_NS1K_17LinearCombinationISI_fSI_fLNS_15FloatRoundStyleE2EEESH_S1J_JEEENS4_5SM1004TMEM4LOAD26SM100_TMEM_LOAD_16dp256b2xESZ_NS10_INS11_ILi1ELi4ELi3EEES14_NSS_INS5_IJS15_NSA_ILi16EEEEEENS5_IJS1V_SB_EEEEEEENS4_17SM75_U32x4_LDSM_NENS4_14SM90_TMA_STOREES1Z_NS4_17SM90_U32x4_STSM_NENS4_39AutoVectorizingCopyWithAssumedAlignmentILi128EEEEEEvvEEEEvNT_6ParamsE) ;  /* 0xffffff8002607950 */ /* 0x000fea0003c3ffff */
        .weak           $__internal_1_$__cuda_sm10x_tcgen05_guardrail_trap_phase_invalid_during_alloc
        .type           $__internal_1_$__cuda_sm10x_tcgen05_guardrail_trap_phase_invalid_during_alloc,@function
        .size           $__internal_1_$__cuda_sm10x_tcgen05_guardrail_trap_phase_invalid_during_alloc,($__internal_2_$__cuda_sm10x_tcgen05_guardrail_trap_unallocated_columns_being_dealloced - $__internal_1_$__cuda_sm10x_tcgen05_guardrail_trap_phase_invalid_during_alloc)
$__internal_1_$__cuda_sm10x_tcgen05_guardrail_trap_phase_invalid_during_alloc:
[----:B------:R-:W-:Y:S05]  /*7e80*/  BPT.TRAP 0x1 ;  /* 0x000000040000795c */ /* 0x000fea0000300000 */
[----:B------:R-:W-:-:S04]  /*7e90*/  MOV R3, 0x0 ;  /* 0x0000000000037802 */ /* 0x000fc80000000f00 */
[----:B------:R-:W-:Y:S05]  /*7ea0*/  RET.REL.NODEC R2 `(_ZN7cutlass13device_kernelINS_4gemm6kernel13GemmUniversalIN4cute5tupleIJiiiiEEENS1_10collective13CollectiveMmaINS1_35MainloopSm100TmaUmmaWarpSpecializedILi2ELi2ELi4ENS5_IJNS4_1CILi1EEESB_SB_EEEEENS5_IJNSA_ILi64EEENSA_ILi80EEENSA_ILi256EEEEEENS_10bfloat16_tENS5_IJlSB_lEEESI_SJ_NS4_8TiledMMAINS4_8MMA_AtomIJNS4_20SM100_MMA_F16BF16_SSISI_SI_fLi64ELi80ELNS4_4UMMA5MajorE0ELSO_0ELNSN_7ScaleInE0ELSP_0EEEEEENS4_6LayoutISC_NS5_IJNSA_ILi0EEEST_ST_EEEEENS5_IJNS4_10UnderscoreESW_SW_EEEEENS4_13SM90_TMA_LOADENS4_14ComposedLayoutINS4_7SwizzleILi3ELi4ELi3EEENS4_18smem_ptr_flag_bitsILi16EEENSS_INS5_IJNSA_ILi8EEESE_EEENS5_IJSE_SB_EEEEEEEvNS4_8identityESZ_S19_vS1A_EENS_8epilogue10collective18CollectiveEpilogueINS1C_23Sm100TmaWarpSpecializedILi2ELi1ELi40ELb1ELb0EEEJSH_NS5_IJNSS_ISE_SB_EENSS_ISF_SB_EEEEESI_SJ_SI_SJ_NS1C_6fusion15FusionCallbacksIS1G_NS1K_17LinearCombinationISI_fSI_fLNS_15FloatRoundStyleE2EEESH_S1J_JEEENS4_5SM1004TMEM4LOAD26SM100_TMEM_LOAD_16dp256b2xESZ_NS10_INS11_ILi1ELi4ELi3EEES14_NSS_INS5_IJS15_NSA_ILi16EEEEEENS5_IJS1V_SB_EEEEEEENS4_17SM75_U32x4_LDSM_NENS4_14SM90_TMA_STOREES1Z_NS4_17SM90_U32x4_STSM_NENS4_39AutoVectorizingCopyWithAssumedAlignmentILi128EEEEEEvvEEEEvNT_6ParamsE) ;  /* 0xffffff8002547950 */ /* 0x000fea0003c3ffff */
        .weak           $__internal_2_$__cuda_sm10x_tcgen05_guardrail_trap_unallocated_columns_being_dealloced
        .type           $__internal_2_$__cuda_sm10x_tcgen05_guardrail_trap_unallocated_columns_being_dealloced,@function
        .size           $__internal_2_$__cuda_sm10x_tcgen05_guardrail_trap_unallocated_columns_being_dealloced,(.L_x_135 - $__internal_2_$__cuda_sm10x_tcgen05_guardrail_trap_unallocated_columns_being_dealloced)
$__internal_2_$__cuda_sm10x_tcgen05_guardrail_trap_unallocated_columns_being_dealloced:
[----:B------:R-:W-:Y:S05]  /*7eb0*/  BPT.TRAP 0x1 ;  /* 0x000000040000795c */ /* 0x000fea0000300000 */
[----:B------:R-:W-:-:S04]  /*7ec0*/  HFMA2 R3, -RZ, RZ, 0, 0 ;  /* 0x00000000ff037431 */ /* 0x000fc800000001ff */
[----:B------:R-:W-:Y:S05]  /*7ed0*/  RET.REL.NODEC R2 `(_ZN7cutlass13device_kernelINS_4gemm6kernel13GemmUniversalIN4cute5tupleIJiiiiEEENS1_10collective13CollectiveMmaINS1_35MainloopSm100TmaUmmaWarpSpecializedILi2ELi2ELi4ENS5_IJNS4_1CILi1EEESB_SB_EEEEENS5_IJNSA_ILi64EEENSA_ILi80EEENSA_ILi256EEEEEENS_10bfloat16_tENS5_IJlSB_lEEESI_SJ_NS4_8TiledMMAINS4_8MMA_AtomIJNS4_20SM100_MMA_F16BF16_SSISI_SI_fLi64ELi80ELNS4_4UMMA5MajorE0ELSO_0ELNSN_7ScaleInE0ELSP_0EEEEEENS4_6LayoutISC_NS5_IJNSA_ILi0EEEST_ST_EEEEENS5_IJNS4_10UnderscoreESW_SW_EEEEENS4_13SM90_TMA_LOADENS4_14ComposedLayoutINS4_7SwizzleILi3ELi4ELi3EEENS4_18smem_ptr_flag_bitsILi16EEENSS_INS5_IJNSA_ILi8EEESE_EEENS5_IJSE_SB_EEEEEEEvNS4_8identityESZ_S19_vS1A_EENS_8epilogue10collective18CollectiveEpilogueINS1C_23Sm100TmaWarpSpecializedILi2ELi1ELi40ELb1ELb0EEEJSH_NS5_IJNSS_ISE_SB_EENSS_ISF_SB_EEEEESI_SJ_SI_SJ_NS1C_6fusion15FusionCallbacksIS1G_NS1K_17LinearCombinationISI_fSI_fLNS_15FloatRoundStyleE2EEESH_S1J_JEEENS4_5SM1004TMEM4LOAD26SM100_TMEM_LOAD_16dp256b2xESZ_NS10_INS11_ILi1ELi4ELi3EEES14_NSS_INS5_IJS15_NSA_ILi16EEEEEENS5_IJS1V_SB_EEEEEEENS4_17SM75_U32x4_LDSM_NENS4_14SM90_TMA_STOREES1Z_NS4_17SM90_U32x4_STSM_NENS4_39AutoVectorizingCopyWithAssumedAlignmentILi128EEEEEEvvEEEEvNT_6ParamsE) ;  /* 0xffffff8002487950 */ /* 0x000fea0003c3ffff */
.L_x_134:
[----:B------:R-:W-:-:S00]  /*7ee0*/  BRA `(.L_x_134) ;  /* 0xfffffffc00fc7947 */ /* 0x000fc0000383ffff */
[----:B------:R-:W-:-:S00]  /*7ef0*/  NOP ;  /* 0x0000000000007918 */ /* 0x000fc00000000000 */
        /* <DEDUP_REMOVED lines=8> */
.L_x_135:


//--------------------- .nv.global.init           --------------------------
	.section	.nv.global.init,"aw",@progbits
.nv.global.init:
	.type		$str$27,@object
	.size		$str$27,($str$28 - $str$27)
$str$27:
        /*0000*/ 	.byte	0x28, 0x61, 0x64, 0x64, 0x72, 0x65, 0x73, 0x73, 0x20, 0x26, 0x20, 0x6d, 0x61, 0x73, 0x6b, 0x29
        /*0010*/ 	.byte	0x20, 0x3d, 0x3d, 0x20, 0x30, 0x00
	.type		$str$28,@object
	.size		$str$28,($str$26 - $str$28)
$str$28:
        /*0016*/ 	.byte	0x2f, 0x74, 0x6d, 0x70, 0x2f, 0x63, 0x75, 0x74, 0x6c, 0x61, 0x73, 0x73, 0x5f, 0x73, 0x77, 0x65
        /*0026*/ 	.byte	0x65, 0x70, 0x5f, 0x73, 0x72, 0x63, 0x2f, 0x69, 0x6e, 0x63, 0x6c, 0x75, 0x64, 0x65, 0x2f, 0x63
        /*0036*/ 	.byte	0x75, 0x74, 0x65, 0x2f, 0x70, 0x6f, 0x69, 0x6e, 0x74, 0x65, 0x72, 0x5f, 0x66, 0x6c, 0x61, 0x67
        /*0046*/ 	.byte	0x67, 0x65, 0x64, 0x2e, 0x68, 0x70, 0x70, 0x00
	.type		$str$26,@object
	.size		$str$26,($str$25 - $str$26)
$str$26:
        /*004e*/ 	.byte	0x2f, 0x74, 0x6d, 0x70, 0x2f, 0x63, 0x75, 0x74, 0x6c, 0x61, 0x73, 0x73, 0x5f, 0x73, 0x77, 0x65
        /*005e*/ 	.byte	0x65, 0x70, 0x5f, 0x73, 0x72, 0x63, 0x2f, 0x69, 0x6e, 0x63, 0x6c, 0x75, 0x64, 0x65, 0x2f, 0x63
        /*006e*/ 	.byte	0x75, 0x74, 0x65, 0x2f, 0x61, 0x74, 0x6f, 0x6d, 0x2f, 0x63, 0x6f, 0x70, 0x79, 0x5f, 0x74, 0x72
        /*007e*/ 	.byte	0x61, 0x69, 0x74, 0x73, 0x5f, 0x73, 0x6d, 0x31, 0x30, 0x30, 0x2e, 0x68, 0x70, 0x70, 0x00
	.type		$str$25,@object
	.size		$str$25,(__unnamed_1 - $str$25)
$str$25:
        /*008d*/ 	.byte	0x28, 0x28, 0x75, 0x69, 0x6e, 0x74, 0x33, 0x32, 0x5f, 0x74, 0x28, 0x74, 0x68, 0x72, 0x65, 0x61
        /*009d*/ 	.byte	0x64, 0x49, 0x64, 0x78, 0x2e, 0x78, 0x29, 0x20, 0x2f, 0x20, 0x33, 0x32, 0x29, 0x20, 0x25, 0x20
        /*00ad*/ 	.byte	0x34, 0x29, 0x20, 0x3d, 0x3d, 0x20, 0x28, 0x28, 0x28, 0x74, 0x6d, 0x65, 0x6d, 0x5f, 0x61, 0x64
        /*00bd*/ 	.byte	0x64, 0x72, 0x20, 0x3e, 0x3e, 0x20, 0x31, 0x36, 0x29, 0x20, 0x2f, 0x20, 0x33, 0x32, 0x29, 0x20
        /*00cd*/ 	.byte	0x25, 0x20, 0x34, 0x29, 0x00
	.type		__unnamed_1,@object
	.size		__unnamed_1,(__unnamed_2 - __unnamed_1)
__unnamed_1:
        /*00d2*/ 	.byte	0x61, 0x75, 0x74, 0x6f, 0x20, 0x63, 0x75, 0x74, 0x65, 0x3a, 0x3a, 0x61, 0x73, 0x5f, 0x70, 0x6f
        /* <DEDUP_REMOVED lines=24> */
        /*0262*/ 	.byte	0x43, 0x3c, 0x35, 0x31, 0x32, 0x30, 0x3e, 0x3e, 0x3e, 0x3e, 0x5d, 0x00
	.type		__unnamed_2,@object
	.size		__unnamed_2,(.L_2 - __unnamed_2)
__unnamed_2:
        /* <DEDUP_REMOVED lines=42> */
        /*050e*/ 	.byte	0x3e, 0x5d, 0x00
.L_2:


//--------------------- .nv.shared._ZN7cutlass13device_kernelINS_4gemm6kernel13GemmUniversalIN4cute5tupleIJiiiiEEENS1_10collective13CollectiveMmaINS1_35MainloopSm100TmaUmmaWarpSpecializedILi2ELi2ELi4ENS5_IJNS4_1CILi1EEESB_SB_EEEEENS5_IJNSA_ILi64EEENSA_ILi80EEENSA_ILi256EEEEEENS_10bfloat16_tENS5_IJlSB_lEEESI_SJ_NS4_8TiledMMAINS4_8MMA_AtomIJNS4_20SM100_MMA_F16BF16_SSISI_SI_fLi64ELi80ELNS4_4UMMA5MajorE0ELSO_0ELNSN_7ScaleInE0ELSP_0EEEEEENS4_6LayoutISC_NS5_IJNSA_ILi0EEEST_ST_EEEEENS5_IJNS4_10UnderscoreESW_SW_EEEEENS4_13SM90_TMA_LOADENS4_14ComposedLayoutINS4_7SwizzleILi3ELi4ELi3EEENS4_18smem_ptr_flag_bitsILi16EEENSS_INS5_IJNSA_ILi8EEESE_EEENS5_IJSE_SB_EEEEEEEvNS4_8identityESZ_S19_vS1A_EENS_8epilogue10collective18CollectiveEpilogueINS1C_23Sm100TmaWarpSpecializedILi2ELi1ELi40ELb1ELb0EEEJSH_NS5_IJNSS_ISE_SB_EENSS_ISF_SB_EEEEESI_SJ_SI_SJ_NS1C_6fusion15FusionCallbacksIS1G_NS1K_17LinearCombinationISI_fSI_fLNS_15FloatRoundStyleE2EEESH_S1J_JEEENS4_5SM1004TMEM4LOAD26SM100_TMEM_LOAD_16dp256b2xESZ_NS10_INS11_ILi1ELi4ELi3EEES14_NSS_INS5_IJS15_NSA_ILi16EEEEEENS5_IJS1V_SB_EEEEEEENS4_17SM75_U32x4_LDSM_NENS4_14SM90_TMA_STOREES1Z_NS4_17SM90_U32x4_STSM_NENS4_39AutoVectorizingCopyWithAssumedAlignmentILi128EEEEEEvvEEEEvNT_6ParamsE --------------------------
	.section	.nv.shared._ZN7cutlass13device_kernelINS_4gemm6kernel13GemmUniversalIN4cute5tupleIJiiiiEEENS1_10collective13CollectiveMmaINS1_35MainloopSm100TmaUmmaWarpSpecializedILi2ELi2ELi4ENS5_IJNS4_1CILi1EEESB_SB_EEEEENS5_IJNSA_ILi64EEENSA_ILi80EEENSA_ILi256EEEEEENS_10bfloat16_tENS5_IJlSB_lEEESI_SJ_NS4_8TiledMMAINS4_8MMA_AtomIJNS4_20SM100_MMA_F16BF16_SSISI_SI_fLi64ELi80ELNS4_4UMMA5MajorE0ELSO_0ELNSN_7ScaleInE0ELSP_0EEEEEENS4_6LayoutISC_NS5_IJNSA_ILi0EEEST_ST_EEEEENS5_IJNS4_10UnderscoreESW_SW_EEEEENS4_13SM90_TMA_LOADENS4_14ComposedLayoutINS4_7SwizzleILi3ELi4ELi3EEENS4_18smem_ptr_flag_bitsILi16EEENSS_INS5_IJNSA_ILi8EEESE_EEENS5_IJSE_SB_EEEEEEEvNS4_8identityESZ_S19_vS1A_EENS_8epilogue10collective18CollectiveEpilogueINS1C_23Sm100TmaWarpSpecializedILi2ELi1ELi40ELb1ELb0EEEJSH_NS5_IJNSS_ISE_SB_EENSS_ISF_SB_EEEEESI_SJ_SI_SJ_NS1C_6fusion15FusionCallbacksIS1G_NS1K_17LinearCombinationISI_fSI_fLNS_15FloatRoundStyleE2EEESH_S1J_JEEENS4_5SM1004TMEM4LOAD26SM100_TMEM_LOAD_16dp256b2xESZ_NS10_INS11_ILi1ELi4ELi3EEES14_NSS_INS5_IJS15_NSA_ILi16EEEEEENS5_IJS1V_SB_EEEEEEENS4_17SM75_U32x4_LDSM_NENS4_14SM90_TMA_STOREES1Z_NS4_17SM90_U32x4_STSM_NENS4_39AutoVectorizingCopyWithAssumedAlignmentILi128EEEEEEvvEEEEvNT_6ParamsE,"aw",@nobits
	.sectionflags	@""
	.align	16
	.zero		1024


//--------------------- .nv.shared.reserved.0     --------------------------
	.section	.nv.shared.reserved.0,"aw",@nobits
	.weak		__nv_reservedSMEM_offset_0_alias
	.size		__nv_reservedSMEM_offset_0_alias, 0, 64
	.other		__nv_reservedSMEM_offset_0_alias,@"STO_CUDA_RESERVED_SHARED STV_DEFAULT"
__nv_reservedSMEM_offset_0_alias:
	.zero		0
.nv.shared.reserved.0:
	.zero		64
	.weak		__nv_reservedSMEM_tcgen05_partition
	.type		__nv_reservedSMEM_tcgen05_partition,@object
	.size		__nv_reservedSMEM_tcgen05_partition,(.L_0 - __nv_reservedSMEM_tcgen05_partition)
__nv_reservedSMEM_tcgen05_partition:
	.zero		32
.L_0:


//--------------------- .nv.global                --------------------------
	.section	.nv.global,"aw",@nobits
.nv.global:
	.type		_ZN40_INTERNAL_cff4aea2_4_k_cu_1b7ba641_152094cute1_E,@object
	.size		_ZN40_INTERNAL_cff4aea2_4_k_cu_1b7ba641_152094cute1_E,(_ZN40_INTERNAL_cff4aea2_4_k_cu_1b7ba641_152094cuda3std3__45__cpo6cbeginE - _ZN40_INTERNAL_cff4aea2_4_k_cu_1b7ba641_152094cute1_E)
_ZN40_INTERNAL_cff4aea2_4_k_cu_1b7ba641_152094cute1_E:
	.zero		1
	.type		_ZN40_INTERNAL_cff4aea2_4_k_cu_1b7ba641_152094cuda3std3__45__cpo6cbeginE,@object
	.size		_ZN40_INTERNAL_cff4aea2_4_k_cu_1b7ba641_152094cuda3std3__45__cpo6cbeginE,(_ZN40_INTERNAL_cff4aea2_4_k_cu_1b7ba641_152094cuda3std3__48in_placeE - _ZN40_INTERNAL_cff4aea2_4_k_cu_1b7ba641_152094cuda3std3__45__cpo6cbeginE)
_ZN40_INTERNAL_cff4aea2_4_k_cu_1b7ba641_152094cuda3std3__45__cpo6cbeginE:
	.zero		1
	.type		_ZN40_INTERNAL_cff4aea2_4_k_cu_1b7ba641_152094cuda3std3__48in_placeE,@object
	.size		_ZN40_INTERNAL_cff4aea2_4_k_cu_1b7ba641_152094cuda3std3__48in_placeE,(_ZN40_INTERNAL_cff4aea2_4_k_cu_1b7ba641_152094cuda3std6ranges3__45__cpo9iter_moveE - _ZN40_INTERNAL_cff4aea2_4_k_cu_1b7ba641_152094cuda3std3__48in_placeE)
_ZN40_INTERNAL_cff4aea2_4_k_cu_1b7ba641_152094cuda3std3__48in_placeE:
	.zero		1
	.type		_ZN40_INTERNAL_cff4aea2_4_k_cu_1b7ba641_152094cuda3std6ranges3__45__cpo9iter_moveE,@object
	.size		_ZN40_INTERNAL_cff4aea2_4_k_cu_1b7ba641_152094cuda3std6ranges3__45__cpo9iter_moveE,(_ZN40_INTERNAL_cff4aea2_4_k_cu_1b7ba641_152094cuda3std3__45__cpo5beginE - _ZN40_INTERNAL_cff4aea2_4_k_cu_1b7ba641_152094cuda3std6ranges3__45__cpo9iter_moveE)
_ZN40_INTERNAL_cff4aea2_4_k_cu_1b7ba641_152094cuda3std6ranges3__45__cpo9iter_moveE:
	.zero		1
	.type		_ZN40_INTERNAL_cff4aea2_4_k_cu_1b7ba641_152094cuda3std3__45__cpo5beginE,@object
	.size		_ZN40_INTERNAL_cff4aea2_4_k_cu_1b7ba641_152094cuda3std3__45__cpo5beginE,(_ZN40_INTERNAL_cff4aea2_4_k_cu_1b7ba641_152094cuda3std3__442_GLOBAL__N__cff4aea2_4_k_cu_1b7ba641_152096ignoreE - _ZN40_INTERNAL_cff4aea2_4_k_cu_1b7ba641_152094cuda3std3__45__cpo5beginE)
_ZN40_INTERNAL_cff4aea2_4_k_cu_1b7ba641_152094cuda3std3__45__cpo5beginE:
	.zero		1
	.type		_ZN40_INTERNAL_cff4aea2_4_k_cu_1b7ba641_152094cuda3std3__442_GLOBAL__N__cff4aea2_4_k_cu_1b7ba641_152096ignoreE,@object
	.size		_ZN40_INTERNAL_cff4aea2_4_k_cu_1b7ba641_152094cuda3std3__442_GLOBAL__N__cff4aea2_4_k_cu_1b7ba641_152096ignoreE,(_ZN40_INTERNAL_cff4aea2_4_k_cu_1b7ba641_152094cute7productE - _ZN40_INTERNAL_cff4aea2_4_k_cu_1b7ba641_152094cuda3std3__442_GLOBAL__N__cff4aea2_4_k_cu_1b7ba641_152096ignoreE)
_ZN40_INTERNAL_cff4aea2_4_k_cu_1b7ba641_152094cuda3std3__442_GLOBAL__N__cff4aea2_4_k_cu_1b7ba641_152096ignoreE:
	.zero		1
	.type		_ZN40_INTERNAL_cff4aea2_4_k_cu_1b7ba641_152094cute7productE,@object
	.size		_ZN40_INTERNAL_cff4aea2_4_k_cu_1b7ba641_152094cute7productE,(_ZN40_INTERNAL_cff4aea2_4_k_cu_1b7ba641_152094cuda3std3__45__cpo3endE - _ZN40_INTERNAL_cff4aea2_4_k_cu_1b7ba641_152094cute7productE)
_ZN40_INTERNAL_cff4aea2_4_k_cu_1b7ba641_152094cute7productE:
	.zero		1
	.type		_ZN40_INTERNAL_cff4aea2_4_k_cu_1b7ba641_152094cuda3std3__45__cpo3endE,@object
	.size		_ZN40_INTERNAL_cff4aea2_4_k_cu_1b7ba641_152094cuda3std3__45__cpo3endE,(_ZN40_INTERNAL_cff4aea2_4_k_cu_1b7ba641_152094cuda3std3__419piecewise_constructE - _ZN40_INTERNAL_cff4aea2_4_k_cu_1b7ba641_152094cuda3std3__45__cpo3endE)
_ZN40_INTERNAL_cff4aea2_4_k_cu_1b7ba641_152094cuda3std3__45__cpo3endE:
	.zero		1
	.type		_ZN40_INTERNAL_cff4aea2_4_k_cu_1b7ba641_152094cuda3std3__419piecewise_constructE,@object
	.size		_ZN40_INTERNAL_cff4aea2_4_k_cu_1b7ba641_152094cuda3std3__419piecewise_constructE,(_ZN40_INTERNAL_cff4aea2_4_k_cu_1b7ba641_152094cuda3std3__45__cpo4cendE - _ZN40_INTERNAL_cff4aea2_4_k_cu_1b7ba641_152094cuda3std3__419piecewise_constructE)
_ZN40_INTERNAL_cff4aea2_4_k_cu_1b7ba641_152094cuda3std3__419piecewise_constructE:
	.zero		1
	.type		_ZN40_INTERNAL_cff4aea2_4_k_cu_1b7ba641_152094cuda3std3__45__cpo4cendE,@object
	.size		_ZN40_INTERNAL_cff4aea2_4_k_cu_1b7ba641_152094cuda3std3__45__cpo4cendE,(_ZN40_INTERNAL_cff4aea2_4_k_cu_1b7ba641_152094cuda3std6ranges3__45__cpo4swapE - _ZN40_INTERNAL_cff4aea2_4_k_cu_1b7ba641_152094cuda3std3__45__cpo4cendE)
_ZN40_INTERNAL_cff4aea2_4_k_cu_1b7ba641_152094cuda3std3__45__cpo4cendE:
	.zero		1
	.type		_ZN40_INTERNAL_cff4aea2_4_k_cu_1b7ba641_152094cuda3std6ranges3__45__cpo4swapE,@object
	.size		_ZN40_INTERNAL_cff4aea2_4_k_cu_1b7ba641_152094cuda3std6ranges3__45__cpo4swapE,(.L_10 - _ZN40_INTERNAL_cff4aea2_4_k_cu_1b7ba641_152094cuda3std6ranges3__45__cpo4swapE)
_ZN40_INTERNAL_cff4aea2_4_k_cu_1b7ba641_152094cuda3std6ranges3__45__cpo4swapE:
	.zero		1
.L_10:


//--------------------- .nv.constant0._ZN7cutlass13device_kernelINS_4gemm6kernel13GemmUniversalIN4cute5tupleIJiiiiEEENS1_10collective13CollectiveMmaINS1_35MainloopSm100TmaUmmaWarpSpecializedILi2ELi2ELi4ENS5_IJNS4_1CILi1EEESB_SB_EEEEENS5_IJNSA_ILi64EEENSA_ILi80EEENSA_ILi256EEEEEENS_10bfloat16_tENS5_IJlSB_lEEESI_SJ_NS4_8TiledMMAINS4_8MMA_AtomIJNS4_20SM100_MMA_F16BF16_SSISI_SI_fLi64ELi80ELNS4_4UMMA5MajorE0ELSO_0ELNSN_7ScaleInE0ELSP_0EEEEEENS4_6LayoutISC_NS5_IJNSA_ILi0EEEST_ST_EEEEENS5_IJNS4_10UnderscoreESW_SW_EEEEENS4_13SM90_TMA_LOADENS4_14ComposedLayoutINS4_7SwizzleILi3ELi4ELi3EEENS4_18smem_ptr_flag_bitsILi16EEENSS_INS5_IJNSA_ILi8EEESE_EEENS5_IJSE_SB_EEEEEEEvNS4_8identityESZ_S19_vS1A_EENS_8epilogue10collective18CollectiveEpilogueINS1C_23Sm100TmaWarpSpecializedILi2ELi1ELi40ELb1ELb0EEEJSH_NS5_IJNSS_ISE_SB_EENSS_ISF_SB_EEEEESI_SJ_SI_SJ_NS1C_6fusion15FusionCallbacksIS1G_NS1K_17LinearCombinationISI_fSI_fLNS_15FloatRoundStyleE2EEESH_S1J_JEEENS4_5SM1004TMEM4LOAD26SM100_TMEM_LOAD_16dp256b2xESZ_NS10_INS11_ILi1ELi4ELi3EEES14_NSS_INS5_IJS15_NSA_ILi16EEEEEENS5_IJS1V_SB_EEEEEEENS4_17SM75_U32x4_LDSM_NENS4_14SM90_TMA_STOREES1Z_NS4_17SM90_U32x4_STSM_NENS4_39AutoVectorizingCopyWithAssumedAlignmentILi128EEEEEEvvEEEEvNT_6ParamsE --------------------------
	.section	.nv.constant0._ZN7cutlass13device_kernelINS_4gemm6kernel13GemmUniversalIN4cute5tupleIJiiiiEEENS1_10collective13CollectiveMmaINS1_35MainloopSm100TmaUmmaWarpSpecializedILi2ELi2ELi4ENS5_IJNS4_1CILi1EEESB_SB_EEEEENS5_IJNSA_ILi64EEENSA_ILi80EEENSA_ILi256EEEEEENS_10bfloat16_tENS5_IJlSB_lEEESI_SJ_NS4_8TiledMMAINS4_8MMA_AtomIJNS4_20SM100_MMA_F16BF16_SSISI_SI_fLi64ELi80ELNS4_4UMMA5MajorE0ELSO_0ELNSN_7ScaleInE0ELSP_0EEEEEENS4_6LayoutISC_NS5_IJNSA_ILi0EEEST_ST_EEEEENS5_IJNS4_10UnderscoreESW_SW_EEEEENS4_13SM90_TMA_LOADENS4_14ComposedLayoutINS4_7SwizzleILi3ELi4ELi3EEENS4_18smem_ptr_flag_bitsILi16EEENSS_INS5_IJNSA_ILi8EEESE_EEENS5_IJSE_SB_EEEEEEEvNS4_8identityESZ_S19_vS1A_EENS_8epilogue10collective18CollectiveEpilogueINS1C_23Sm100TmaWarpSpecializedILi2ELi1ELi40ELb1ELb0EEEJSH_NS5_IJNSS_ISE_SB_EENSS_ISF_SB_EEEEESI_SJ_SI_SJ_NS1C_6fusion15FusionCallbacksIS1G_NS1K_17LinearCombinationISI_fSI_fLNS_15FloatRoundStyleE2EEESH_S1J_JEEENS4_5SM1004TMEM4LOAD26SM100_TMEM_LOAD_16dp256b2xESZ_NS10_INS11_ILi1ELi4ELi3EEES14_NSS_INS5_IJS15_NSA_ILi16EEEEEENS5_IJS1V_SB_EEEEEEENS4_17SM75_U32x4_LDSM_NENS4_14SM90_TMA_STOREES1Z_NS4_17SM90_U32x4_STSM_NENS4_39AutoVectorizingCopyWithAssumedAlignmentILi128EEEEEEvvEEEEvNT_6ParamsE,"a",@progbits
	.sectionflags	@""
	.align	4
.nv.constant0._ZN7cutlass13device_kernelINS_4gemm6kernel13GemmUniversalIN4cute5tupleIJiiiiEEENS1_10collective13CollectiveMmaINS1_35MainloopSm100TmaUmmaWarpSpecializedILi2ELi2ELi4ENS5_IJNS4_1CILi1EEESB_SB_EEEEENS5_IJNSA_ILi64EEENSA_ILi80EEENSA_ILi256EEEEEENS_10bfloat16_tENS5_IJlSB_lEEESI_SJ_NS4_8TiledMMAINS4_8MMA_AtomIJNS4_20SM100_MMA_F16BF16_SSISI_SI_fLi64ELi80ELNS4_4UMMA5MajorE0ELSO_0ELNSN_7ScaleInE0ELSP_0EEEEEENS4_6LayoutISC_NS5_IJNSA_ILi0EEEST_ST_EEEEENS5_IJNS4_10UnderscoreESW_SW_EEEEENS4_13SM90_TMA_LOADENS4_14ComposedLayoutINS4_7SwizzleILi3ELi4ELi3EEENS4_18smem_ptr_flag_bitsILi16EEENSS_INS5_IJNSA_ILi8EEESE_EEENS5_IJSE_SB_EEEEEEEvNS4_8identityESZ_S19_vS1A_EENS_8epilogue10collective18CollectiveEpilogueINS1C_23Sm100TmaWarpSpecializedILi2ELi1ELi40ELb1ELb0EEEJSH_NS5_IJNSS_ISE_SB_EENSS_ISF_SB_EEEEESI_SJ_SI_SJ_NS1C_6fusion15FusionCallbacksIS1G_NS1K_17LinearCombinationISI_fSI_fLNS_15FloatRoundStyleE2EEESH_S1J_JEEENS4_5SM1004TMEM4LOAD26SM100_TMEM_LOAD_16dp256b2xESZ_NS10_INS11_ILi1ELi4ELi3EEES14_NSS_INS5_IJS15_NSA_ILi16EEEEEENS5_IJS1V_SB_EEEEEEENS4_17SM75_U32x4_LDSM_NENS4_14SM90_TMA_STOREES1Z_NS4_17SM90_U32x4_STSM_NENS4_39AutoVectorizingCopyWithAssumedAlignmentILi128EEEEEEvvEEEEvNT_6ParamsE:
	.zero		2944


//--------------------- SYMBOLS --------------------------

	.type		.nv.reservedSmem.offset0,@object
	.size		.nv.reservedSmem.offset0,0x4
	.type		.nv.reservedSmem.cap,@object
	.size		.nv.reservedSmem.cap,0x4
	.type		__assertfail,@function
